	.target	sm_90a

	.elftype	@"ET_EXEC"


//--------------------- .note.nv.tkinfo           --------------------------
	.section	.note.nv.tkinfo,"",@"SHT_NOTE"
	.sectionflags	@"SHF_NOTE_NV_TKINFO"
	.tkinfo
        /*0018*/ 	.word	0x00000002
        /*0030*/ 	.string	""
        /*0030*/ 	.string	"ptxas"
        /*0030*/ 	.string	"Cuda compilation tools, release 13.0, V13.0.88"
        /*0030*/ 	.string	"Build cuda_13.0.r13.0/compiler.36424714_0"
        /*0030*/ 	.string	"-v  -suppress-debug-info  -lineinfo  -arch sm_90a "



//--------------------- .note.nv.cuinfo           --------------------------
	.section	.note.nv.cuinfo,"",@"SHT_NOTE"
	.sectionflags	@"SHF_NOTE_NV_CUINFO"
        /*0018*/ 	.short	0x0002
        /*001a*/ 	.short	0x005a
        /*001c*/ 	.short	0x0082
	.zero		2


//--------------------- .nv.info                  --------------------------
	.section	.nv.info,"",@"SHT_CUDA_INFO"
	.align	4


	//----- nvinfo : EIATTR_REGCOUNT
	.align		4
        /*0000*/ 	.byte	0x04, 0x2f
        /*0002*/ 	.short	(.L_1 - .L_0)
	.align		4
.L_0:
        /*0004*/ 	.word	index@(gluon_wgmma)
        /*0008*/ 	.word	0x000000ff


	//----- nvinfo : EIATTR_FRAME_SIZE
	.align		4
.L_1:
        /*000c*/ 	.byte	0x04, 0x11
        /*000e*/ 	.short	(.L_3 - .L_2)
	.align		4
.L_2:
        /*0010*/ 	.word	index@(gluon_wgmma)
        /*0014*/ 	.word	0x00000270


	//----- nvinfo : EIATTR_MIN_STACK_SIZE
	.align		4
.L_3:
        /*0018*/ 	.byte	0x04, 0x12
        /*001a*/ 	.short	(.L_5 - .L_4)
	.align		4
.L_4:
        /*001c*/ 	.word	index@(gluon_wgmma)
        /*0020*/ 	.word	0x00000270
.L_5:


//--------------------- .nv.compat                --------------------------
	.section	.nv.compat,"",@"SHT_CUDA_COMPAT_INFO"
	.align	4
        /*0000*/ 	.byte	0x02, 0x09, 0x01, 0x00, 0x02, 0x02, 0x04, 0x00, 0x02, 0x05, 0x05, 0x00, 0x03, 0x07, 0x01, 0x01
        /*0010*/ 	.byte	0x02, 0x03, 0x03, 0x00, 0x02, 0x06, 0x01, 0x00, 0x04, 0x0b, 0x08, 0x00, 0x00, 0x00, 0x00, 0x00
        /*0020*/ 	.byte	0x00, 0x00, 0x00, 0x00


//--------------------- .nv.info.gluon_wgmma      --------------------------
	.section	.nv.info.gluon_wgmma,"",@"SHT_CUDA_INFO"
	.sectionflags	@""
	.align	4


	//----- nvinfo : EIATTR_CUDA_API_VERSION
	.align		4
        /*0000*/ 	.byte	0x04, 0x37
        /*0002*/ 	.short	(.L_7 - .L_6)
.L_6:
        /*0004*/ 	.word	0x00000082


	//----- nvinfo : EIATTR_KPARAM_INFO
	.align		4
.L_7:
        /*0008*/ 	.byte	0x04, 0x17
        /*000a*/ 	.short	(.L_9 - .L_8)
.L_8:
        /*000c*/ 	.word	0x00000000
        /*0010*/ 	.short	0x000a
        /*0012*/ 	.short	0x0048
        /*0014*/ 	.byte	0x00, 0xf4, 0x21, 0x00


	//----- nvinfo : EIATTR_KPARAM_INFO
	.align		4
.L_9:
        /*0018*/ 	.byte	0x04, 0x17
        /*001a*/ 	.short	(.L_11 - .L_10)
.L_10:
        /*001c*/ 	.word	0x00000000
        /*0020*/ 	.short	0x0009
        /*0022*/ 	.short	0x0040
        /*0024*/ 	.byte	0x00, 0xf4, 0x21, 0x00


	//----- nvinfo : EIATTR_KPARAM_INFO
	.align		4
.L_11:
        /*0028*/ 	.byte	0x04, 0x17
        /*002a*/ 	.short	(.L_13 - .L_12)
.L_12:
        /*002c*/ 	.word	0x00000000
        /*0030*/ 	.short	0x0008
        /*0032*/ 	.short	0x0038
        /*0034*/ 	.byte	0x00, 0xf0, 0x21, 0x00


	//----- nvinfo : EIATTR_KPARAM_INFO
	.align		4
.L_13:
        /*0038*/ 	.byte	0x04, 0x17
        /*003a*/ 	.short	(.L_15 - .L_14)
.L_14:
        /*003c*/ 	.word	0x00000000
        /*0040*/ 	.short	0x0007
        /*0042*/ 	.short	0x0030
        /*0044*/ 	.byte	0x00, 0xf0, 0x21, 0x00


	//----- nvinfo : EIATTR_KPARAM_INFO
	.align		4
.L_15:
        /*0048*/ 	.byte	0x04, 0x17
        /*004a*/ 	.short	(.L_17 - .L_16)
.L_16:
        /*004c*/ 	.word	0x00000000
        /*0050*/ 	.short	0x0006
        /*0052*/ 	.short	0x0028
        /*0054*/ 	.byte	0x00, 0xf0, 0x21, 0x00


	//----- nvinfo : EIATTR_KPARAM_INFO
	.align		4
.L_17:
        /*0058*/ 	.byte	0x04, 0x17
        /*005a*/ 	.short	(.L_19 - .L_18)
.L_18:
        /*005c*/ 	.word	0x00000000
        /*0060*/ 	.short	0x0005
        /*0062*/ 	.short	0x0020
        /*0064*/ 	.byte	0x00, 0xf0, 0x11, 0x00


	//----- nvinfo : EIATTR_KPARAM_INFO
	.align		4
.L_19:
        /*0068*/ 	.byte	0x04, 0x17
        /*006a*/ 	.short	(.L_21 - .L_20)
.L_20:
        /*006c*/ 	.word	0x00000000
        /*0070*/ 	.short	0x0004
        /*0072*/ 	.short	0x001c
        /*0074*/ 	.byte	0x00, 0xf0, 0x11, 0x00


	//----- nvinfo : EIATTR_KPARAM_INFO
	.align		4
.L_21:
        /*0078*/ 	.byte	0x04, 0x17
        /*007a*/ 	.short	(.L_23 - .L_22)
.L_22:
        /*007c*/ 	.word	0x00000000
        /*0080*/ 	.short	0x0003
        /*0082*/ 	.short	0x0018
        /*0084*/ 	.byte	0x00, 0xf0, 0x11, 0x00


	//----- nvinfo : EIATTR_KPARAM_INFO
	.align		4
.L_23:
        /*0088*/ 	.byte	0x04, 0x17
        /*008a*/ 	.short	(.L_25 - .L_24)
.L_24:
        /*008c*/ 	.word	0x00000000
        /*0090*/ 	.short	0x0002
        /*0092*/ 	.short	0x0010
        /*0094*/ 	.byte	0x00, 0xf4, 0x21, 0x00


	//----- nvinfo : EIATTR_KPARAM_INFO
	.align		4
.L_25:
        /*0098*/ 	.byte	0x04, 0x17
        /*009a*/ 	.short	(.L_27 - .L_26)
.L_26:
        /*009c*/ 	.word	0x00000000
        /*00a0*/ 	.short	0x0001
        /*00a2*/ 	.short	0x0008
        /*00a4*/ 	.byte	0x00, 0xf4, 0x21, 0x00


	//----- nvinfo : EIATTR_KPARAM_INFO
	.align		4
.L_27:
        /*00a8*/ 	.byte	0x04, 0x17
        /*00aa*/ 	.short	(.L_29 - .L_28)
.L_28:
        /*00ac*/ 	.word	0x00000000
        /*00b0*/ 	.short	0x0000
        /*00b2*/ 	.short	0x0000
        /*00b4*/ 	.byte	0x00, 0xf4, 0x21, 0x00


	//----- nvinfo : EIATTR_SPARSE_MMA_MASK
	.align		4
.L_29:
        /*00b8*/ 	.byte	0x03, 0x50
        /*00ba*/ 	.short	0x0000


	//----- nvinfo : EIATTR_MAXREG_COUNT
	.align		4
        /*00bc*/ 	.byte	0x03, 0x1b
        /*00be*/ 	.short	0x00ff


	//----- nvinfo : EIATTR_NUM_BARRIERS
	.align		4
        /*00c0*/ 	.byte	0x02, 0x4c
        /*00c2*/ 	.byte	0x01
	.zero		1


	//----- nvinfo : EIATTR_ANNOTATIONS
	.align		4
        /*00c4*/ 	.byte	0x04, 0x55
        /*00c6*/ 	.short	(.L_31 - .L_30)


	//   ....[0]....
.L_30:
        /*00c8*/ 	.word	0x00000001
        /*00cc*/ 	.byte	0x50, 0x11, 0x00, 0x00, 0x01, 0x00, 0x00, 0x00, 0xa0, 0x12, 0x00, 0x00, 0x01, 0x00, 0x00, 0x00
        /* <DEDUP_REMOVED lines=272> */
        /*11dc*/ 	.byte	0x60, 0x47, 0x00, 0x00, 0x01, 0x00, 0x00, 0x00, 0x70, 0x47, 0x00, 0x00


	//----- nvinfo : EIATTR_MERCURY_ISA_VERSION
	.align		4
.L_31:
        /*11e8*/ 	.byte	0x03, 0x5f
        /*11ea*/ 	.short	0x0101


	//----- nvinfo : EIATTR_INT_WARP_WIDE_INSTR_OFFSETS
	.align		4
        /*11ec*/ 	.byte	0x04, 0x31
        /*11ee*/ 	.short	(.L_33 - .L_32)


	//   ....[0]....
.L_32:
        /*11f0*/ 	.word	0x000012d0


	//   ....[1]....
        /*11f4*/ 	.word	0x000012f0


	//   ....[2]....
        /*11f8*/ 	.word	0x000013b0


	//   ....[3]....
        /*11fc*/ 	.word	0x00002cb0


	//   ....[4]....
        /*1200*/ 	.word	0x00002cc0


	//----- nvinfo : EIATTR_COOP_GROUP_MASK_REGIDS
	.align		4
.L_33:
        /*1204*/ 	.byte	0x04, 0x29
        /*1206*/ 	.short	(.L_35 - .L_34)


	//   ....[0]....
.L_34:
        /*1208*/ 	.word	0xffffffff


	//   ....[1]....
        /*120c*/ 	.word	0xffffffff


	//   ....[2]....
        /*1210*/ 	.word	0xffffffff


	//----- nvinfo : EIATTR_COOP_GROUP_INSTR_OFFSETS
	.align		4
.L_35:
        /*1214*/ 	.byte	0x04, 0x28
        /*1216*/ 	.short	(.L_37 - .L_36)


	//   ....[0]....
.L_36:
        /*1218*/ 	.word	0x00000160


	//   ....[1]....
        /*121c*/ 	.word	0x00000730


	//   ....[2]....
        /*1220*/ 	.word	0x00000ce0


	//----- nvinfo : EIATTR_MBARRIER_INSTR_OFFSETS
	.align		4
.L_37:
        /*1224*/ 	.byte	0x04, 0x39
        /*1226*/ 	.short	(.L_39 - .L_38)


	//   ....[0]....
.L_38:
        /*1228*/ 	.word	0x00001de0
        /*122c*/ 	.word	0x000000ff
        /*1230*/ 	.word	0x00030000
        /*1234*/ 	.short	0x0100
        /*1236*/ 	.byte	0x37
	.zero		1


	//   ....[1]....
        /*1238*/ 	.word	0x00001f90
        /*123c*/ 	.word	0x000000ff
        /*1240*/ 	.word	0x00030008
        /*1244*/ 	.short	0x0100
        /*1246*/ 	.byte	0x37
	.zero		1


	//   ....[2]....
        /*1248*/ 	.word	0x00002dc0
        /*124c*/ 	.word	0x000000ff
        /*1250*/ 	.word	0x00030000
        /*1254*/ 	.short	0x010a
        /*1256*/ 	.byte	0x14
	.zero		1


	//   ....[3]....
        /*1258*/ 	.word	0x00003ea0
        /*125c*/ 	.word	0x000000ff
        /*1260*/ 	.word	0x00030000
        /*1264*/ 	.short	0x0108
        /*1266*/ 	.byte	0x37
	.zero		1


	//   ....[4]....
        /*1268*/ 	.word	0x00003f50
        /*126c*/ 	.word	0x000000ff
        /*1270*/ 	.word	0x00030008
        /*1274*/ 	.short	0x0108
        /*1276*/ 	.byte	0x37
	.zero		1


	//   ....[5]....
        /*1278*/ 	.word	0x000052c0
        /*127c*/ 	.word	0x000000ff
        /*1280*/ 	.word	0x00030000
        /*1284*/ 	.short	0x010a
        /*1286*/ 	.byte	0x14
	.zero		1


	//----- nvinfo : EIATTR_NUM_MBARRIERS
	.align		4
.L_39:
        /*1288*/ 	.byte	0x03, 0x38
        /*128a*/ 	.short	0x0002


	//----- nvinfo : EIATTR_EXIT_INSTR_OFFSETS
	.align		4
        /*128c*/ 	.byte	0x04, 0x1c
        /*128e*/ 	.short	(.L_41 - .L_40)


	//   ....[0]....
.L_40:
        /*1290*/ 	.word	0x000052b0


	//----- nvinfo : EIATTR_REQNTID
	.align		4
.L_41:
        /*1294*/ 	.byte	0x04, 0x10
        /*1296*/ 	.short	(.L_43 - .L_42)
.L_42:
        /*1298*/ 	.word	0x00000080
        /*129c*/ 	.word	0x00000001
        /*12a0*/ 	.word	0x00000001


	//----- nvinfo : EIATTR_CRS_STACK_SIZE
	.align		4
.L_43:
        /*12a4*/ 	.byte	0x04, 0x1e
        /*12a6*/ 	.short	(.L_45 - .L_44)
.L_44:
        /*12a8*/ 	.word	0x00000000


	//----- nvinfo : EIATTR_CBANK_PARAM_SIZE
	.align		4
.L_45:
        /*12ac*/ 	.byte	0x03, 0x19
        /*12ae*/ 	.short	0x0050


	//----- nvinfo : EIATTR_PARAM_CBANK
	.align		4
        /*12b0*/ 	.byte	0x04, 0x0a
        /*12b2*/ 	.short	(.L_47 - .L_46)
	.align		4
.L_46:
        /*12b4*/ 	.word	index@(.nv.constant0.gluon_wgmma)
        /*12b8*/ 	.short	0x0210
        /*12ba*/ 	.short	0x0050


	//----- nvinfo : EIATTR_SW_WAR
	.align		4
.L_47:
        /*12bc*/ 	.byte	0x04, 0x36
        /*12be*/ 	.short	(.L_49 - .L_48)
.L_48:
        /*12c0*/ 	.word	0x00000008
.L_49:


//--------------------- .nv.callgraph             --------------------------
	.section	.nv.callgraph,"",@"SHT_CUDA_CALLGRAPH"
	.align	4
	.sectionentsize	8
	.align		4
        /*0000*/ 	.word	0x00000000
	.align		4
        /*0004*/ 	.word	0xffffffff
	.align		4
        /*0008*/ 	.word	0x00000000
	.align		4
        /*000c*/ 	.word	0xfffffffe
	.align		4
        /*0010*/ 	.word	0x00000000
	.align		4
        /*0014*/ 	.word	0xfffffffd
	.align		4
        /*0018*/ 	.word	0x00000000
	.align		4
        /*001c*/ 	.word	0xfffffffc


//--------------------- .text.gluon_wgmma         --------------------------
	.section	.text.gluon_wgmma,"ax",@progbits
	.align	128
        .global         gluon_wgmma
        .type           gluon_wgmma,@function
        .size           gluon_wgmma,(.L_x_52 - gluon_wgmma)
        .other          gluon_wgmma,@"STO_CUDA_ENTRY STV_DEFAULT"
gluon_wgmma:
.text.gluon_wgmma:
[----:B------:R-:W1:Y:S01]  /*0000*/  LDC R1, c[0x0][0x28] ;  /* 0x00000a00ff017b82 */ /* 0x000e620000000800 */
[----:B------:R-:W2:Y:S07]  /*0010*/  S2R R16, SR_TID.X ;  /* 0x0000000000107919 */ /* 0x000eae0000002100 */
[----:B------:R-:W3:Y:S01]  /*0020*/  S2UR UR4, SR_CgaCtaId ;  /* 0x00000000000479c3 */ /* 0x000ee20000008800 */
[----:B------:R-:W-:Y:S01]  /*0030*/  UMOV UR55, 0x400 ;  /* 0x0000040000377882 */ /* 0x000fe20000000000 */
[----:B------:R-:W-:Y:S01]  /*0040*/  ULDC UR6, c[0x0][0xc] ;  /* 0x0000030000067ab9 */ /* 0x000fe20000000800 */
[----:B------:R-:W-:Y:S01]  /*0050*/  ULDC.64 UR48, c[0x0][0x250] ;  /* 0x0000940000307ab9 */ /* 0x000fe20000000a00 */
[----:B------:R-:W-:Y:S01]  /*0060*/  BSSY B0, `(.L_x_0) ;  /* 0x000001f000007945 */ /* 0x000fe20003800000 */
[----:B-1----:R-:W-:-:S03]  /*0070*/  VIADD R1, R1, 0xfffffd90 ;  /* 0xfffffd9001017836 */ /* 0x002fc60000000000 */
[----:B------:R-:W1:Y:S08]  /*0080*/  LDC R6, c[0x0][0x228] ;  /* 0x00008a00ff067b82 */ /* 0x000e700000000800 */
[----:B------:R-:W4:Y:S08]  /*0090*/  LDC R13, c[0x0][0x230] ;  /* 0x00008c00ff0d7b82 */ /* 0x000f300000000800 */
[----:B------:R-:W-:Y:S01]  /*00a0*/  S2UR UR50, SR_CTAID.Y ;  /* 0x00000000003279c3 */ /* 0x000fe20000002600 */
[----:B---3--:R-:W-:-:S03]  /*00b0*/  ULEA UR55, UR4, UR55, 0x18 ;  /* 0x0000003704377291 */ /* 0x008fc6000f8ec03f */
[----:B------:R-:W-:Y:S01]  /*00c0*/  ULDC UR4, c[0x0][0x10] ;  /* 0x0000040000047ab9 */ /* 0x000fe20000000800 */
[----:B--2---:R-:W-:-:S03]  /*00d0*/  LOP3.LUT R3, R16, 0x7f, RZ, 0xc0, !PT ;  /* 0x0000007f10037812 */ /* 0x004fc600078ec0ff */
[----:B------:R-:W2:Y:S01]  /*00e0*/  S2UR UR5, SR_CTAID.Z ;  /* 0x00000000000579c3 */ /* 0x000ea20000002700 */
[----:B-1----:R-:W-:Y:S01]  /*00f0*/  VIADD R6, R6, 0xffffffff ;  /* 0xffffffff06067836 */ /* 0x002fe20000000000 */
[C---:B------:R-:W-:Y:S02]  /*0100*/  ISETP.GE.U32.AND P0, PT, R3.reuse, 0x20, PT ;  /* 0x000000200300780c */ /* 0x040fe40003f06070 */
[C---:B------:R-:W-:Y:S02]  /*0110*/  ISETP.NE.U32.AND P1, PT, R3.reuse, RZ, PT ;  /* 0x000000ff0300720c */ /* 0x040fe40003f25070 */
[----:B------:R-:W-:Y:S02]  /*0120*/  LEA R12, R3, UR55, 0x2 ;  /* 0x00000037030c7c11 */ /* 0x000fe4000f8e10ff */
[----:B------:R-:W1:Y:S01]  /*0130*/  S2UR UR51, SR_CTAID.X ;  /* 0x00000000003379c3 */ /* 0x000e620000002500 */
[----:B----4-:R-:W-:-:S06]  /*0140*/  VIADD R8, R13, 0xffffffff ;  /* 0xffffffff0d087836 */ /* 0x010fcc0000000000 */
[----:B------:R3:W-:Y:S01]  /*0150*/  @!P0 STS [R12], RZ ;  /* 0x000000ff0c008388 */ /* 0x0007e20000000800 */
[----:B------:R-:W-:-:S03]  /*0160*/  NOP ;  /* 0x0000000000007918 */ /* 0x000fc60000000000 */
[----:B------:R3:W-:Y:S01]  /*0170*/  @!P1 STS [UR55+0x24], R6 ;  /* 0x00002406ff009988 */ /* 0x0007e20008000837 */
[----:B--2---:R-:W-:-:S03]  /*0180*/  UIMAD UR4, UR5, UR4, UR50 ;  /* 0x00000004050472a4 */ /* 0x004fc6000f8e0232 */
[----:B------:R3:W-:Y:S01]  /*0190*/  @!P1 STS [UR55+0x20], R8 ;  /* 0x00002008ff009988 */ /* 0x0007e20008000837 */
[----:B-1----:R-:W-:-:S04]  /*01a0*/  UIMAD UR4, UR4, UR6, UR51 ;  /* 0x00000006040472a4 */ /* 0x002fc8000f8e0233 */
[----:B------:R-:W-:-:S04]  /*01b0*/  UIMAD UR8, UR4, 0x180, URZ ;  /* 0x00000180040878a4 */ /* 0x000fc8000f8e023f */
[----:B------:R-:W-:-:S04]  /*01c0*/  UIADD3 UR4, UP0, UR8, UR48, URZ ;  /* 0x0000003008047290 */ /* 0x000fc8000ff1e03f */
[----:B------:R-:W-:Y:S01]  /*01d0*/  ULEA.HI.X.SX32 UR5, UR8, UR49, 0x1, UP0 ;  /* 0x0000003108057291 */ /* 0x000fe200080f0e3f */
[----:B---3--:R-:W-:Y:S11]  /*01e0*/  @P1 BRA `(.L_x_1) ;  /* 0x0000000000181947 */ /* 0x008ff60003800000 */
[----:B------:R-:W1:Y:S01]  /*01f0*/  LDS R0, [UR55+0x8] ;  /* 0x00000837ff007984 */ /* 0x000e620008000800 */
[----:B------:R-:W2:Y:S01]  /*0200*/  LDC.64 R10, c[0x0][0x210] ;  /* 0x00008400ff0a7b82 */ /* 0x000ea20000000a00 */
[----:B------:R-:W-:Y:S02]  /*0210*/  IMAD.MOV.U32 R5, RZ, RZ, 0x70 ;  /* 0x00000070ff057424 */ /* 0x000fe400078e00ff */
[----:B--2---:R2:W-:Y:S03]  /*0220*/  STS.64 [UR55], R10 ;  /* 0x0000000aff007988 */ /* 0x0045e60008000a37 */
[----:B-1----:R-:W-:-:S05]  /*0230*/  LOP3.LUT R0, R0, 0x10, R5, 0xd8, !PT ;  /* 0x0000001000007812 */ /* 0x002fca00078ed805 */
[----:B------:R2:W-:Y:S02]  /*0240*/  STS [UR55+0x8], R0 ;  /* 0x00000800ff007988 */ /* 0x0005e40008000837 */
.L_x_1:
[----:B------:R-:W-:Y:S05]  /*0250*/  BSYNC B0 ;  /* 0x0000000000007941 */ /* 0x000fea0003800000 */
.L_x_0:
[----:B------:R-:W-:Y:S04]  /*0260*/  BSSY B0, `(.L_x_2) ;  /* 0x000000a000007945 */ /* 0x000fe80003800000 */
[----:B------:R-:W-:Y:S05]  /*0270*/  @P1 BRA `(.L_x_3) ;  /* 0x0000000000201947 */ /* 0x000fea0003800000 */
[----:B--2---:R-:W1:Y:S01]  /*0280*/  LDS R0, [UR55+0x34] ;  /* 0x00003437ff007984 */ /* 0x004e620008000800 */
[----:B------:R-:W-:Y:S02]  /*0290*/  IMAD.MOV.U32 R5, RZ, RZ, 0x3f000000 ;  /* 0x3f000000ff057424 */ /* 0x000fe400078e00ff */
[----:B------:R-:W-:Y:S01]  /*02a0*/  @!P1 IMAD.MOV.U32 R2, RZ, RZ, 0x7f ;  /* 0x0000007fff029424 */ /* 0x000fe200078e00ff */
[----:B------:R-:W2:Y:S02]  /*02b0*/  @!P1 LDS R7, [UR55+0x38] ;  /* 0x00003837ff079984 */ /* 0x000ea40008000800 */
[----:B-1----:R-:W-:Y:S02]  /*02c0*/  LOP3.LUT R0, R0, 0xff000000, R5, 0xb8, !PT ;  /* 0xff00000000007812 */ /* 0x002fe400078eb805 */
[----:B--2---:R-:W-:-:S03]  /*02d0*/  @!P1 LOP3.LUT R2, R7, 0xff, R2, 0xb8, !PT ;  /* 0x000000ff07029812 */ /* 0x004fc600078eb802 */
[----:B------:R1:W-:Y:S04]  /*02e0*/  STS [UR55+0x34], R0 ;  /* 0x00003400ff007988 */ /* 0x0003e80008000837 */
[----:B------:R1:W-:Y:S02]  /*02f0*/  @!P1 STS [UR55+0x38], R2 ;  /* 0x00003802ff009988 */ /* 0x0003e40008000837 */
.L_x_3:
[----:B------:R-:W-:Y:S05]  /*0300*/  BSYNC B0 ;  /* 0x0000000000007941 */ /* 0x000fea0003800000 */
.L_x_2:
[----:B------:R-:W-:Y:S04]  /*0310*/  BSSY B0, `(.L_x_4) ;  /* 0x000000e000007945 */ /* 0x000fe80003800000 */
[----:B------:R-:W-:Y:S05]  /*0320*/  @P1 BRA `(.L_x_5) ;  /* 0x0000000000301947 */ /* 0x000fea0003800000 */
[----:B-1----:R-:W1:Y:S01]  /*0330*/  LDS R2, [UR55+0x34] ;  /* 0x00003437ff027984 */ /* 0x002e620008000800 */
[----:B------:R-:W3:Y:S03]  /*0340*/  LDC.64 R4, c[0x0][0x238] ;  /* 0x00008e00ff047b82 */ /* 0x000ee60000000a00 */
[----:B--2---:R-:W2:Y:S01]  /*0350*/  LDS R0, [UR55+0x1c] ;  /* 0x00001c37ff007984 */ /* 0x004ea20008000800 */
[C---:B---3--:R-:W-:Y:S01]  /*0360*/  SHF.L.U64.HI R5, R4.reuse, 0x1, R5 ;  /* 0x0000000104057819 */ /* 0x048fe20000010205 */
[----:B------:R-:W-:-:S03]  /*0370*/  IMAD.SHL.U32 R4, R4, 0x2, RZ ;  /* 0x0000000204047824 */ /* 0x000fc600078e00ff */
[--C-:B------:R-:W-:Y:S02]  /*0380*/  SHF.R.U32.HI R7, RZ, 0x4, R5.reuse ;  /* 0x00000004ff077819 */ /* 0x100fe40000011605 */
[----:B------:R-:W-:-:S05]  /*0390*/  SHF.R.U64 R4, R4, 0x4, R5 ;  /* 0x0000000404047819 */ /* 0x000fca0000001205 */
[----:B------:R3:W-:Y:S01]  /*03a0*/  STS [UR55+0xc], R4 ;  /* 0x00000c04ff007988 */ /* 0x0007e20008000837 */
[----:B-1----:R-:W-:Y:S02]  /*03b0*/  LOP3.LUT R2, R2, 0x7, RZ, 0xb8, !PT ;  /* 0x0000000702027812 */ /* 0x002fe400078eb8ff */
[----:B--2---:R-:W-:-:S03]  /*03c0*/  LOP3.LUT R0, R0, 0xf, R7, 0xb8, !PT ;  /* 0x0000000f00007812 */ /* 0x004fc600078eb807 */
[----:B------:R3:W-:Y:S04]  /*03d0*/  STS [UR55+0x34], R2 ;  /* 0x00003402ff007988 */ /* 0x0007e80008000837 */
[----:B------:R3:W-:Y:S02]  /*03e0*/  STS [UR55+0x1c], R0 ;  /* 0x00001c00ff007988 */ /* 0x0007e40008000837 */
.L_x_5:
[----:B------:R-:W-:Y:S05]  /*03f0*/  BSYNC B0 ;  /* 0x0000000000007941 */ /* 0x000fea0003800000 */
.L_x_4:
[----:B------:R-:W-:Y:S04]  /*0400*/  BSSY B1, `(.L_x_6) ;  /* 0x000001b000017945 */ /* 0x000fe80003800000 */
[----:B------:R-:W-:Y:S01]  /*0410*/  BSSY B0, `(.L_x_7) ;  /* 0x0000016000007945 */ /* 0x000fe20003800000 */
[----:B-123--:R-:W-:-:S03]  /*0420*/  IMAD.MOV.U32 R0, RZ, RZ, RZ ;  /* 0x000000ffff007224 */ /* 0x00efc600078e00ff */
[----:B------:R-:W-:Y:S05]  /*0430*/  @P1 BRA `(.L_x_8) ;  /* 0x0000000000201947 */ /* 0x000fea0003800000 */
[----:B------:R-:W1:Y:S02]  /*0440*/  LDS R2, [UR55+0x34] ;  /* 0x00003437ff027984 */ /* 0x000e640008000800 */
[----:B-1----:R-:W-:-:S05]  /*0450*/  LOP3.LUT R2, R2, 0x38, RZ, 0xb8, !PT ;  /* 0x0000003802027812 */ /* 0x002fca00078eb8ff */
[----:B------:R1:W-:Y:S01]  /*0460*/  STS [UR55+0x34], R2 ;  /* 0x00003402ff007988 */ /* 0x0003e20008000837 */
[----:B------:R-:W-:Y:S05]  /*0470*/  @P1 BRA `(.L_x_9) ;  /* 0x0000000000201947 */ /* 0x000fea0003800000 */
[----:B-1----:R-:W1:Y:S01]  /*0480*/  LDS R2, [UR55+0x8] ;  /* 0x00000837ff027984 */ /* 0x002e620008000800 */
[----:B------:R-:W-:-:S05]  /*0490*/  IMAD.MOV.U32 R5, RZ, RZ, 0x780 ;  /* 0x00000780ff057424 */ /* 0x000fca00078e00ff */
[----:B-1----:R-:W-:-:S05]  /*04a0*/  LOP3.LUT R2, R2, 0x300, R5, 0xd8, !PT ;  /* 0x0000030002027812 */ /* 0x002fca00078ed805 */
[----:B------:R1:W-:Y:S02]  /*04b0*/  STS [UR55+0x8], R2 ;  /* 0x00000802ff007988 */ /* 0x0003e40008000837 */
.L_x_8:
[----:B------:R-:W-:Y:S05]  /*04c0*/  @P1 BRA `(.L_x_10) ;  /* 0x0000000000281947 */ /* 0x000fea0003800000 */
[----:B-1----:R-:W1:Y:S02]  /*04d0*/  LDS R2, [UR55+0x8] ;  /* 0x00000837ff027984 */ /* 0x002e640008000800 */
[----:B-1----:R-:W-:-:S05]  /*04e0*/  LOP3.LUT R2, R2, 0x1800, RZ, 0xb8, !PT ;  /* 0x0000180002027812 */ /* 0x002fca00078eb8ff */
[----:B------:R2:W-:Y:S02]  /*04f0*/  STS [UR55+0x8], R2 ;  /* 0x00000802ff007988 */ /* 0x0005e40008000837 */
.L_x_9:
[----:B------:R-:W-:Y:S05]  /*0500*/  @P1 BREAK B0 ;  /* 0x0000000000001942 */ /* 0x000fea0003800000 */
[----:B------:R-:W-:Y:S05]  /*0510*/  @P1 BRA `(.L_x_11) ;  /* 0x0000000000241947 */ /* 0x000fea0003800000 */
[----:B------:R-:W3:Y:S01]  /*0520*/  LDS R5, [UR55+0x8] ;  /* 0x00000837ff057984 */ /* 0x000ee20008000800 */
[----:B-12---:R-:W-:-:S05]  /*0530*/  IMAD.MOV.U32 R2, RZ, RZ, 0x6000 ;  /* 0x00006000ff027424 */ /* 0x006fca00078e00ff */
[----:B---3--:R-:W-:-:S04]  /*0540*/  LOP3.LUT R2, R5, 0x6000, R2, 0xd8, !PT ;  /* 0x0000600005027812 */ /* 0x008fc800078ed802 */
[----:B------:R-:W-:-:S05]  /*0550*/  LOP3.LUT R2, R2, 0x400000, RZ, 0xb8, !PT ;  /* 0x0040000002027812 */ /* 0x000fca00078eb8ff */
[----:B------:R2:W-:Y:S02]  /*0560*/  STS [UR55+0x8], R2 ;  /* 0x00000802ff007988 */ /* 0x0005e40008000837 */
.L_x_10:
[----:B------:R-:W-:Y:S05]  /*0570*/  BSYNC B0 ;  /* 0x0000000000007941 */ /* 0x000fea0003800000 */
.L_x_7:
[----:B-12---:R-:W1:Y:S02]  /*0580*/  @!P1 LDS R2, [UR55+0x8] ;  /* 0x00000837ff029984 */ /* 0x006e640008000800 */
[----:B-1----:R-:W-:-:S05]  /*0590*/  @!P1 LOP3.LUT R2, R2, 0x8000, RZ, 0xb8, !PT ;  /* 0x0000800002029812 */ /* 0x002fca00078eb8ff */
[----:B------:R3:W-:Y:S02]  /*05a0*/  @!P1 STS [UR55+0x8], R2 ;  /* 0x00000802ff009988 */ /* 0x0007e40008000837 */
.L_x_11:
[----:B------:R-:W-:Y:S05]  /*05b0*/  BSYNC B1 ;  /* 0x0000000000017941 */ /* 0x000fea0003800000 */
.L_x_6:
[----:B------:R-:W-:Y:S05]  /*05c0*/  WARPSYNC.ALL ;  /* 0x0000000000007948 */ /* 0x000fea0003800000 */
[----:B------:R-:W4:Y:S02]  /*05d0*/  LDC R7, c[0x0][0x22c] ;  /* 0x00008b00ff077b82 */ /* 0x000f240000000800 */
[----:B----4-:R-:W-:Y:S01]  /*05e0*/  VIADD R7, R7, 0xffffffff ;  /* 0xffffffff07077836 */ /* 0x010fe20000000000 */
[----:B------:R-:W-:Y:S06]  /*05f0*/  @P0 BRA `(.L_x_12) ;  /* 0x0000000000280947 */ /* 0x000fec0003800000 */
[----:B-123--:R-:W1:Y:S01]  /*0600*/  S2R R2, SR_LANEID ;  /* 0x0000000000027919 */ /* 0x00ee620000000000 */
[----:B------:R-:W-:Y:S05]  /*0610*/  WARPSYNC.ALL ;  /* 0x0000000000007948 */ /* 0x000fea0003800000 */
[----:B-1----:R-:W-:-:S05]  /*0620*/  IMAD.SHL.U32 R2, R2, 0x4, RZ ;  /* 0x0000000402027824 */ /* 0x002fca00078e00ff */
[----:B------:R-:W1:Y:S01]  /*0630*/  LDS R9, [R2+UR55] ;  /* 0x0000003702097984 */ /* 0x000e620008000800 */
[----:B------:R-:W-:-:S05]  /*0640*/  IADD3 R4, P2, R2, UR4, RZ ;  /* 0x0000000402047c10 */ /* 0x000fca000ff5e0ff */
[----:B------:R-:W-:-:S05]  /*0650*/  IMAD.X R5, RZ, RZ, UR5, P2 ;  /* 0x00000005ff057e24 */ /* 0x000fca00090e06ff */
[----:B-1----:R4:W5:Y:S01]  /*0660*/  ATOMG.E.EXCH.STRONG.GPU PT, RZ, [R4], R9 ;  /* 0x0000000904ff73a8 */ /* 0x00296200041ee100 */
[----:B------:R-:W-:-:S04]  /*0670*/  DEPBAR {5,4,3,2,1,0} ;  /* 0x0000003f0000791a */ /* 0x000fc80000000000 */
[----:B------:R4:W-:Y:S01]  /*0680*/  UTMACCTL.IV [UR4] ;  /* 0x00000000040079b9 */ /* 0x0009e20008000000 */
[----:B------:R-:W-:Y:S01]  /*0690*/  NOP ;  /* 0x0000000000007918 */ /* 0x000fe20000000000 */
.L_x_12:
[----:B------:R-:W-:Y:S05]  /*06a0*/  @P0 BRA `(.L_x_13) ;  /* 0x00000000000c0947 */ /* 0x000fea0003800000 */
[----:B------:R0:W-:Y:S01]  /*06b0*/  UTMACMDFLUSH ;  /* 0x00000000000079b7 */ /* 0x0001e20000000000 */
[----:B------:R-:W-:Y:S05]  /*06c0*/  @P0 BRA `(.L_x_13) ;  /* 0x0000000000040947 */ /* 0x000fea0003800000 */
[----:B------:R-:W-:-:S04]  /*06d0*/  DEPBAR.LE SB0, 0x0 ;  /* 0x000080000000791a */ /* 0x000fc80000000000 */
.L_x_13:
[----:B------:R-:W-:Y:S05]  /*06e0*/  WARPSYNC.ALL ;  /* 0x0000000000007948 */ /* 0x000fea0003800000 */
[----:B-----5:R-:W-:Y:S06]  /*06f0*/  BAR.SYNC.DEFER_BLOCKING 0x0 ;  /* 0x0000000000007b1d */ /* 0x020fec0000010000 */
[----:B------:R-:W-:Y:S02]  /*0700*/  BSSY B1, `(.L_x_14) ;  /* 0x000000b000017945 */ /* 0x000fe40003800000 */
[----:B------:R-:W-:Y:S06]  /*0710*/  BAR.SYNC.DEFER_BLOCKING 0x0 ;  /* 0x0000000000007b1d */ /* 0x000fec0000010000 */
[----:B------:R1:W-:Y:S01]  /*0720*/  @!P0 STS [R12], RZ ;  /* 0x000000ff0c008388 */ /* 0x0003e20000000800 */
[----:B------:R-:W-:Y:S01]  /*0730*/  NOP ;  /* 0x0000000000007918 */ /* 0x000fe20000000000 */
[----:B------:R-:W-:Y:S05]  /*0740*/  @P1 BRA `(.L_x_15) ;  /* 0x0000000000181947 */ /* 0x000fea0003800000 */
[----:B-123--:R-:W1:Y:S01]  /*0750*/  LDS R2, [UR55+0x8] ;  /* 0x00000837ff027984 */ /* 0x00ee620008000800 */
[----:B------:R-:W2:Y:S01]  /*0760*/  LDC.64 R10, c[0x0][0x218] ;  /* 0x00008600ff0a7b82 */ /* 0x000ea20000000a00 */
[----:B----4-:R-:W-:Y:S02]  /*0770*/  IMAD.MOV.U32 R5, RZ, RZ, 0x70 ;  /* 0x00000070ff057424 */ /* 0x010fe400078e00ff */
[----:B--2---:R2:W-:Y:S03]  /*0780*/  STS.64 [UR55], R10 ;  /* 0x0000000aff007988 */ /* 0x0045e60008000a37 */
[----:B-1----:R-:W-:-:S05]  /*0790*/  LOP3.LUT R2, R2, 0x10, R5, 0xd8, !PT ;  /* 0x0000001002027812 */ /* 0x002fca00078ed805 */
[----:B------:R2:W-:Y:S02]  /*07a0*/  STS [UR55+0x8], R2 ;  /* 0x00000802ff007988 */ /* 0x0005e40008000837 */
.L_x_15:
[----:B----4-:R-:W-:Y:S05]  /*07b0*/  BSYNC B1 ;  /* 0x0000000000017941 */ /* 0x010fea0003800000 */
.L_x_14:
[----:B------:R-:W-:Y:S04]  /*07c0*/  BSSY B1, `(.L_x_16) ;  /* 0x000000a000017945 */ /* 0x000fe80003800000 */
[----:B------:R-:W-:Y:S05]  /*07d0*/  @P1 BRA `(.L_x_17) ;  /* 0x0000000000201947 */ /* 0x000fea0003800000 */
[----:B-123--:R-:W1:Y:S01]  /*07e0*/  LDS R2, [UR55+0x34] ;  /* 0x00003437ff027984 */ /* 0x00ee620008000800 */
[----:B------:R-:W-:Y:S02]  /*07f0*/  IMAD.MOV.U32 R5, RZ, RZ, 0x3f000000 ;  /* 0x3f000000ff057424 */ /* 0x000fe400078e00ff */
[----:B------:R-:W-:Y:S01]  /*0800*/  @!P1 IMAD.MOV.U32 R9, RZ, RZ, 0x7f ;  /* 0x0000007fff099424 */ /* 0x000fe200078e00ff */
[----:B------:R-:W2:Y:S02]  /*0810*/  @!P1 LDS R4, [UR55+0x38] ;  /* 0x00003837ff049984 */ /* 0x000ea40008000800 */
[----:B-1----:R-:W-:Y:S02]  /*0820*/  LOP3.LUT R2, R2, 0xff000000, R5, 0xb8, !PT ;  /* 0xff00000002027812 */ /* 0x002fe400078eb805 */
[----:B--2---:R-:W-:-:S03]  /*0830*/  @!P1 LOP3.LUT R4, R4, 0xff, R9, 0xb8, !PT ;  /* 0x000000ff04049812 */ /* 0x004fc600078eb809 */
[----:B------:R4:W-:Y:S04]  /*0840*/  STS [UR55+0x34], R2 ;  /* 0x00003402ff007988 */ /* 0x0009e80008000837 */
[----:B------:R4:W-:Y:S02]  /*0850*/  @!P1 STS [UR55+0x38], R4 ;  /* 0x00003804ff009988 */ /* 0x0009e40008000837 */
.L_x_17:
[----:B------:R-:W-:Y:S05]  /*0860*/  BSYNC B1 ;  /* 0x0000000000017941 */ /* 0x000fea0003800000 */
.L_x_16:
[----:B------:R-:W-:Y:S04]  /*0870*/  BSSY B1, `(.L_x_18) ;  /* 0x0000004000017945 */ /* 0x000fe80003800000 */
[----:B------:R-:W-:Y:S05]  /*0880*/  @P1 BRA `(.L_x_19) ;  /* 0x0000000000081947 */ /* 0x000fea0003800000 */
[----:B------:R1:W-:Y:S04]  /*0890*/  STS [UR55+0x24], R8 ;  /* 0x00002408ff007988 */ /* 0x0003e80008000837 */
[----:B------:R1:W-:Y:S02]  /*08a0*/  STS [UR55+0x20], R7 ;  /* 0x00002007ff007988 */ /* 0x0003e40008000837 */
.L_x_19:
[----:B------:R-:W-:Y:S05]  /*08b0*/  BSYNC B1 ;  /* 0x0000000000017941 */ /* 0x000fea0003800000 */
.L_x_18:
[----:B------:R-:W-:Y:S04]  /*08c0*/  BSSY B1, `(.L_x_20) ;  /* 0x000000e000017945 */ /* 0x000fe80003800000 */
[----:B------:R-:W-:Y:S05]  /*08d0*/  @P1 BRA `(.L_x_21) ;  /* 0x0000000000301947 */ /* 0x000fea0003800000 */
[----:B----4-:R-:W4:Y:S01]  /*08e0*/  LDS R4, [UR55+0x34] ;  /* 0x00003437ff047984 */ /* 0x010f220008000800 */
[----:B--2---:R-:W2:Y:S03]  /*08f0*/  LDC.64 R10, c[0x0][0x240] ;  /* 0x00009000ff0a7b82 */ /* 0x004ea60000000a00 */
[----:B-1-3--:R-:W1:Y:S01]  /*0900*/  LDS R2, [UR55+0x1c] ;  /* 0x00001c37ff027984 */ /* 0x00ae620008000800 */
[C---:B--2---:R-:W-:Y:S01]  /*0910*/  SHF.L.U64.HI R8, R10.reuse, 0x1, R11 ;  /* 0x000000010a087819 */ /* 0x044fe2000001020b */
[----:B------:R-:W-:-:S03]  /*0920*/  IMAD.SHL.U32 R5, R10, 0x2, RZ ;  /* 0x000000020a057824 */ /* 0x000fc600078e00ff */
[--C-:B------:R-:W-:Y:S02]  /*0930*/  SHF.R.U32.HI R9, RZ, 0x4, R8.reuse ;  /* 0x00000004ff097819 */ /* 0x100fe40000011608 */
[----:B------:R-:W-:-:S05]  /*0940*/  SHF.R.U64 R5, R5, 0x4, R8 ;  /* 0x0000000405057819 */ /* 0x000fca0000001208 */
[----:B------:R2:W-:Y:S01]  /*0950*/  STS [UR55+0xc], R5 ;  /* 0x00000c05ff007988 */ /* 0x0005e20008000837 */
[----:B----4-:R-:W-:Y:S02]  /*0960*/  LOP3.LUT R4, R4, 0x7, RZ, 0xb8, !PT ;  /* 0x0000000704047812 */ /* 0x010fe400078eb8ff */
[----:B-1----:R-:W-:-:S03]  /*0970*/  LOP3.LUT R2, R2, 0xf, R9, 0xb8, !PT ;  /* 0x0000000f02027812 */ /* 0x002fc600078eb809 */
[----:B------:R2:W-:Y:S04]  /*0980*/  STS [UR55+0x34], R4 ;  /* 0x00003404ff007988 */ /* 0x0005e80008000837 */
[----:B------:R2:W-:Y:S02]  /*0990*/  STS [UR55+0x1c], R2 ;  /* 0x00001c02ff007988 */ /* 0x0005e40008000837 */
.L_x_21:
[----:B------:R-:W-:Y:S05]  /*09a0*/  BSYNC B1 ;  /* 0x0000000000017941 */ /* 0x000fea0003800000 */
.L_x_20:
[----:B------:R-:W-:Y:S04]  /*09b0*/  BSSY B2, `(.L_x_22) ;  /* 0x000001a000027945 */ /* 0x000fe80003800000 */
[----:B------:R-:W-:Y:S04]  /*09c0*/  BSSY B1, `(.L_x_23) ;  /* 0x0000015000017945 */ /* 0x000fe80003800000 */
[----:B------:R-:W-:Y:S05]  /*09d0*/  @P1 BRA `(.L_x_24) ;  /* 0x0000000000201947 */ /* 0x000fea0003800000 */
[----:B-1234-:R-:W1:Y:S02]  /*09e0*/  LDS R2, [UR55+0x34] ;  /* 0x00003437ff027984 */ /* 0x01ee640008000800 */
[----:B-1----:R-:W-:-:S05]  /*09f0*/  LOP3.LUT R2, R2, 0x38, RZ, 0xb8, !PT ;  /* 0x0000003802027812 */ /* 0x002fca00078eb8ff */
[----:B------:R1:W-:Y:S01]  /*0a00*/  STS [UR55+0x34], R2 ;  /* 0x00003402ff007988 */ /* 0x0003e20008000837 */
[----:B------:R-:W-:Y:S05]  /*0a10*/  @P1 BRA `(.L_x_25) ;  /* 0x0000000000201947 */ /* 0x000fea0003800000 */
[----:B-1----:R-:W1:Y:S01]  /*0a20*/  LDS R2, [UR55+0x8] ;  /* 0x00000837ff027984 */ /* 0x002e620008000800 */
[----:B------:R-:W-:-:S05]  /*0a30*/  IMAD.MOV.U32 R5, RZ, RZ, 0x780 ;  /* 0x00000780ff057424 */ /* 0x000fca00078e00ff */
[----:B-1----:R-:W-:-:S05]  /*0a40*/  LOP3.LUT R2, R2, 0x300, R5, 0xd8, !PT ;  /* 0x0000030002027812 */ /* 0x002fca00078ed805 */
[----:B------:R1:W-:Y:S02]  /*0a50*/  STS [UR55+0x8], R2 ;  /* 0x00000802ff007988 */ /* 0x0003e40008000837 */
.L_x_24:
[----:B------:R-:W-:Y:S05]  /*0a60*/  @P1 BRA `(.L_x_26) ;  /* 0x0000000000281947 */ /* 0x000fea0003800000 */
[----:B-1234-:R-:W1:Y:S02]  /*0a70*/  LDS R2, [UR55+0x8] ;  /* 0x00000837ff027984 */ /* 0x01ee640008000800 */
[----:B-1----:R-:W-:-:S05]  /*0a80*/  LOP3.LUT R2, R2, 0x1800, RZ, 0xb8, !PT ;  /* 0x0000180002027812 */ /* 0x002fca00078eb8ff */
[----:B------:R2:W-:Y:S02]  /*0a90*/  STS [UR55+0x8], R2 ;  /* 0x00000802ff007988 */ /* 0x0005e40008000837 */
.L_x_25:
[----:B------:R-:W-:Y:S05]  /*0aa0*/  @P1 BREAK B1 ;  /* 0x0000000000011942 */ /* 0x000fea0003800000 */
[----:B------:R-:W-:Y:S05]  /*0ab0*/  @P1 BRA `(.L_x_27) ;  /* 0x0000000000241947 */ /* 0x000fea0003800000 */
[----:B-12---:R-:W1:Y:S01]  /*0ac0*/  LDS R2, [UR55+0x8] ;  /* 0x00000837ff027984 */ /* 0x006e620008000800 */
[----:B------:R-:W-:-:S05]  /*0ad0*/  IMAD.MOV.U32 R5, RZ, RZ, 0x6000 ;  /* 0x00006000ff057424 */ /* 0x000fca00078e00ff */
[----:B-1----:R-:W-:-:S04]  /*0ae0*/  LOP3.LUT R2, R2, 0x6000, R5, 0xd8, !PT ;  /* 0x0000600002027812 */ /* 0x002fc800078ed805 */
[----:B------:R-:W-:-:S05]  /*0af0*/  LOP3.LUT R2, R2, 0x400000, RZ, 0xb8, !PT ;  /* 0x0040000002027812 */ /* 0x000fca00078eb8ff */
[----:B------:R1:W-:Y:S02]  /*0b00*/  STS [UR55+0x8], R2 ;  /* 0x00000802ff007988 */ /* 0x0003e40008000837 */
.L_x_26:
[----:B------:R-:W-:Y:S05]  /*0b10*/  BSYNC B1 ;  /* 0x0000000000017941 */ /* 0x000fea0003800000 */
.L_x_23:
[----:B-1234-:R-:W1:Y:S02]  /*0b20*/  @!P1 LDS R2, [UR55+0x8] ;  /* 0x00000837ff029984 */ /* 0x01ee640008000800 */
[----:B-1----:R-:W-:-:S05]  /*0b30*/  @!P1 LOP3.LUT R2, R2, 0x8000, RZ, 0xb8, !PT ;  /* 0x0000800002029812 */ /* 0x002fca00078eb8ff */
[----:B------:R3:W-:Y:S02]  /*0b40*/  @!P1 STS [UR55+0x8], R2 ;  /* 0x00000802ff009988 */ /* 0x0007e40008000837 */
.L_x_27:
[----:B------:R-:W-:Y:S05]  /*0b50*/  BSYNC B2 ;  /* 0x0000000000027941 */ /* 0x000fea0003800000 */
.L_x_22:
[----:B------:R-:W-:Y:S05]  /*0b60*/  WARPSYNC.ALL ;  /* 0x0000000000007948 */ /* 0x000fea0003800000 */
[----:B------:R-:W-:-:S04]  /*0b70*/  UIADD3 UR7, UR8, 0x80, URZ ;  /* 0x0000008008077890 */ /* 0x000fc8000fffe03f */
[----:B------:R-:W-:-:S04]  /*0b80*/  UIADD3 UR6, UP0, UR7, UR48, URZ ;  /* 0x0000003007067290 */ /* 0x000fc8000ff1e03f */
[----:B------:R-:W-:Y:S01]  /*0b90*/  ULEA.HI.X.SX32 UR7, UR7, UR49, 0x1, UP0 ;  /* 0x0000003107077291 */ /* 0x000fe200080f0e3f */
[----:B------:R-:W-:Y:S11]  /*0ba0*/  @P0 BRA `(.L_x_28) ;  /* 0x0000000000280947 */ /* 0x000ff60003800000 */
        /* <DEDUP_REMOVED lines=10> */
.L_x_28:
[----:B------:R-:W-:Y:S05]  /*0c50*/  @P0 BRA `(.L_x_29) ;  /* 0x00000000000c0947 */ /* 0x000fea0003800000 */
[----:B------:R0:W-:Y:S01]  /*0c60*/  UTMACMDFLUSH ;  /* 0x00000000000079b7 */ /* 0x0001e20000000000 */
[----:B------:R-:W-:Y:S05]  /*0c70*/  @P0 BRA `(.L_x_29) ;  /* 0x0000000000040947 */ /* 0x000fea0003800000 */
[----:B------:R-:W-:-:S04]  /*0c80*/  DEPBAR.LE SB0, 0x0 ;  /* 0x000080000000791a */ /* 0x000fc80000000000 */
.L_x_29:
        /* <DEDUP_REMOVED lines=8> */
[----:B----4-:R-:W2:Y:S01]  /*0d10*/  LDC.64 R8, c[0x0][0x220] ;  /* 0x00008800ff087b82 */ /* 0x010ea20000000a00 */
[----:B------:R-:W-:Y:S02]  /*0d20*/  IMAD.MOV.U32 R5, RZ, RZ, 0x70 ;  /* 0x00000070ff057424 */ /* 0x000fe400078e00ff */
[----:B--2---:R2:W-:Y:S03]  /*0d30*/  STS.64 [UR55], R8 ;  /* 0x00000008ff007988 */ /* 0x0045e60008000a37 */
[----:B-1----:R-:W-:-:S05]  /*0d40*/  LOP3.LUT R2, R2, 0x10, R5, 0xd8, !PT ;  /* 0x0000001002027812 */ /* 0x002fca00078ed805 */
[----:B------:R2:W-:Y:S02]  /*0d50*/  STS [UR55+0x8], R2 ;  /* 0x00000802ff007988 */ /* 0x0005e40008000837 */
.L_x_31:
[----:B----4-:R-:W-:Y:S05]  /*0d60*/  BSYNC B2 ;  /* 0x0000000000027941 */ /* 0x010fea0003800000 */
.L_x_30:
[----:B------:R-:W-:Y:S04]  /*0d70*/  BSSY B3, `(.L_x_32) ;  /* 0x0000011000037945 */ /* 0x000fe80003800000 */
[----:B------:R-:W-:Y:S04]  /*0d80*/  BSSY B2, `(.L_x_33) ;  /* 0x000000e000027945 */ /* 0x000fe80003800000 */
[----:B------:R-:W-:Y:S05]  /*0d90*/  @P1 BRA `(.L_x_34) ;  /* 0x0000000000241947 */ /* 0x000fea0003800000 */
[----:B-123--:R-:W1:Y:S01]  /*0da0*/  LDS R2, [UR55+0x34] ;  /* 0x00003437ff027984 */ /* 0x00ee620008000800 */
[----:B------:R-:W-:-:S05]  /*0db0*/  IMAD.MOV.U32 R5, RZ, RZ, 0x3f000000 ;  /* 0x3f000000ff057424 */ /* 0x000fca00078e00ff */
[----:B-1----:R-:W-:-:S05]  /*0dc0*/  LOP3.LUT R2, R2, 0xff000000, R5, 0xb8, !PT ;  /* 0xff00000002027812 */ /* 0x002fca00078eb805 */
[----:B------:R1:W-:Y:S01]  /*0dd0*/  STS [UR55+0x34], R2 ;  /* 0x00003402ff007988 */ /* 0x0003e20008000837 */
[----:B------:R-:W-:Y:S05]  /*0de0*/  @P1 BRA `(.L_x_35) ;  /* 0x00000000001c1947 */ /* 0x000fea0003800000 */
[----:B-1----:R-:W1:Y:S01]  /*0df0*/  LDS R2, [UR55+0x38] ;  /* 0x00003837ff027984 */ /* 0x002e620008000800 */
[----:B------:R-:W-:-:S05]  /*0e00*/  IMAD.MOV.U32 R5, RZ, RZ, 0x7f ;  /* 0x0000007fff057424 */ /* 0x000fca00078e00ff */
[----:B-1----:R-:W-:-:S05]  /*0e10*/  LOP3.LUT R2, R2, 0xff, R5, 0xb8, !PT ;  /* 0x000000ff02027812 */ /* 0x002fca00078eb805 */
[----:B------:R4:W-:Y:S02]  /*0e20*/  STS [UR55+0x38], R2 ;  /* 0x00003802ff007988 */ /* 0x0009e40008000837 */
.L_x_34:
[----:B------:R-:W-:Y:S05]  /*0e30*/  @P1 BREAK B2 ;  /* 0x0000000000021942 */ /* 0x000fea0003800000 */
[----:B------:R-:W-:Y:S05]  /*0e40*/  @P1 BRA `(.L_x_36) ;  /* 0x00000000000c1947 */ /* 0x000fea0003800000 */
[----:B------:R1:W-:Y:S02]  /*0e50*/  STS [UR55+0x20], R7 ;  /* 0x00002007ff007988 */ /* 0x0003e40008000837 */
.L_x_35:
[----:B------:R-:W-:Y:S05]  /*0e60*/  BSYNC B2 ;  /* 0x0000000000027941 */ /* 0x000fea0003800000 */
.L_x_33:
[----:B------:R1:W-:Y:S02]  /*0e70*/  @!P1 STS [UR55+0x24], R6 ;  /* 0x00002406ff009988 */ /* 0x0003e40008000837 */
.L_x_36:
[----:B------:R-:W-:Y:S05]  /*0e80*/  BSYNC B3 ;  /* 0x0000000000037941 */ /* 0x000fea0003800000 */
.L_x_32:
[----:B------:R-:W-:Y:S05]  /*0e90*/  WARPSYNC.ALL ;  /* 0x0000000000007948 */ /* 0x000fea0003800000 */
[----:B------:R-:W-:Y:S04]  /*0ea0*/  BSSY B3, `(.L_x_37) ;  /* 0x000000e000037945 */ /* 0x000fe80003800000 */
[----:B------:R-:W-:Y:S05]  /*0eb0*/  @P1 BRA `(.L_x_38) ;  /* 0x0000000000301947 */ /* 0x000fea0003800000 */
[----:B------:R-:W5:Y:S01]  /*0ec0*/  LDS R4, [UR55+0x34] ;  /* 0x00003437ff047984 */ /* 0x000f620008000800 */
[----:B--2---:R-:W2:Y:S03]  /*0ed0*/  LDC.64 R8, c[0x0][0x248] ;  /* 0x00009200ff087b82 */ /* 0x004ea60000000a00 */
[----:B-1-34-:R-:W1:Y:S01]  /*0ee0*/  LDS R2, [UR55+0x1c] ;  /* 0x00001c37ff027984 */ /* 0x01ae620008000800 */
[C---:B--2---:R-:W-:Y:S01]  /*0ef0*/  SHF.L.U64.HI R6, R8.reuse, 0x1, R9 ;  /* 0x0000000108067819 */ /* 0x044fe20000010209 */
[----:B------:R-:W-:-:S03]  /*0f00*/  IMAD.SHL.U32 R5, R8, 0x2, RZ ;  /* 0x0000000208057824 */ /* 0x000fc600078e00ff */
[--C-:B------:R-:W-:Y:S02]  /*0f10*/  SHF.R.U32.HI R7, RZ, 0x4, R6.reuse ;  /* 0x00000004ff077819 */ /* 0x100fe40000011606 */
[----:B------:R-:W-:-:S05]  /*0f20*/  SHF.R.U64 R5, R5, 0x4, R6 ;  /* 0x0000000405057819 */ /* 0x000fca0000001206 */
[----:B------:R2:W-:Y:S01]  /*0f30*/  STS [UR55+0xc], R5 ;  /* 0x00000c05ff007988 */ /* 0x0005e20008000837 */
[----:B-----5:R-:W-:Y:S02]  /*0f40*/  LOP3.LUT R4, R4, 0x7, RZ, 0xb8, !PT ;  /* 0x0000000704047812 */ /* 0x020fe400078eb8ff */
[----:B-1----:R-:W-:-:S03]  /*0f50*/  LOP3.LUT R2, R2, 0xf, R7, 0xb8, !PT ;  /* 0x0000000f02027812 */ /* 0x002fc600078eb807 */
[----:B------:R2:W-:Y:S04]  /*0f60*/  STS [UR55+0x34], R4 ;  /* 0x00003404ff007988 */ /* 0x0005e80008000837 */
[----:B------:R2:W-:Y:S02]  /*0f70*/  STS [UR55+0x1c], R2 ;  /* 0x00001c02ff007988 */ /* 0x0005e40008000837 */
.L_x_38:
[----:B------:R-:W-:Y:S05]  /*0f80*/  BSYNC B3 ;  /* 0x0000000000037941 */ /* 0x000fea0003800000 */
.L_x_37:
        /* <DEDUP_REMOVED lines=11> */
.L_x_41:
[----:B------:R-:W-:Y:S05]  /*1040*/  @P1 BRA `(.L_x_43) ;  /* 0x0000000000281947 */ /* 0x000fea0003800000 */
[----:B-1234-:R-:W1:Y:S02]  /*1050*/  LDS R2, [UR55+0x8] ;  /* 0x00000837ff027984 */ /* 0x01ee640008000800 */
[----:B-1----:R-:W-:-:S05]  /*1060*/  LOP3.LUT R2, R2, 0x1800, RZ, 0xb8, !PT ;  /* 0x0000180002027812 */ /* 0x002fca00078eb8ff */
[----:B------:R2:W-:Y:S02]  /*1070*/  STS [UR55+0x8], R2 ;  /* 0x00000802ff007988 */ /* 0x0005e40008000837 */
.L_x_42:
[----:B------:R-:W-:Y:S05]  /*1080*/  @P1 BREAK B4 ;  /* 0x0000000000041942 */ /* 0x000fea0003800000 */
[----:B------:R-:W-:Y:S05]  /*1090*/  @P1 BRA `(.L_x_44) ;  /* 0x0000000000241947 */ /* 0x000fea0003800000 */
[----:B-12---:R-:W1:Y:S01]  /*10a0*/  LDS R2, [UR55+0x8] ;  /* 0x00000837ff027984 */ /* 0x006e620008000800 */
[----:B------:R-:W-:-:S05]  /*10b0*/  IMAD.MOV.U32 R5, RZ, RZ, 0x6000 ;  /* 0x00006000ff057424 */ /* 0x000fca00078e00ff */
[----:B-1----:R-:W-:-:S04]  /*10c0*/  LOP3.LUT R2, R2, 0x6000, R5, 0xd8, !PT ;  /* 0x0000600002027812 */ /* 0x002fc800078ed805 */
[----:B------:R-:W-:-:S05]  /*10d0*/  LOP3.LUT R2, R2, 0x400000, RZ, 0xb8, !PT ;  /* 0x0040000002027812 */ /* 0x000fca00078eb8ff */
[----:B------:R1:W-:Y:S02]  /*10e0*/  STS [UR55+0x8], R2 ;  /* 0x00000802ff007988 */ /* 0x0003e40008000837 */
.L_x_43:
[----:B------:R-:W-:Y:S05]  /*10f0*/  BSYNC B4 ;  /* 0x0000000000047941 */ /* 0x000fea0003800000 */
.L_x_40:
[----:B-1234-:R-:W1:Y:S02]  /*1100*/  @!P1 LDS R2, [UR55+0x8] ;  /* 0x00000837ff029984 */ /* 0x01ee640008000800 */
[----:B-1----:R-:W-:-:S05]  /*1110*/  @!P1 LOP3.LUT R2, R2, 0x8000, RZ, 0xb8, !PT ;  /* 0x0000800002029812 */ /* 0x002fca00078eb8ff */
[----:B------:R3:W-:Y:S02]  /*1120*/  @!P1 STS [UR55+0x8], R2 ;  /* 0x00000802ff009988 */ /* 0x0007e40008000837 */
.L_x_44:
[----:B------:R-:W-:Y:S05]  /*1130*/  BSYNC B3 ;  /* 0x0000000000037941 */ /* 0x000fea0003800000 */
.L_x_39:
[----:B------:R-:W-:Y:S05]  /*1140*/  WARPSYNC.ALL ;  /* 0x0000000000007948 */ /* 0x000fea0003800000 */
[----:B------:R4:W-:Y:S01]  /*1150*/  STL [R1], RZ ;  /* 0x000000ff01007387 */ /* 0x0009e20000100800 */
[----:B------:R-:W-:Y:S01]  /*1160*/  UIADD3 UR8, UR8, 0x100, URZ ;  /* 0x0000010008087890 */ /* 0x000fe2000fffe03f */
[----:B------:R-:W-:Y:S02]  /*1170*/  ISETP.GE.AND P2, PT, R13, 0x1, PT ;  /* 0x000000010d00780c */ /* 0x000fe40003f46270 */
[----:B------:R-:W-:Y:S01]  /*1180*/  SHF.R.U32.HI R6, RZ, 0x5, R16 ;  /* 0x00000005ff067819 */ /* 0x000fe20000011610 */
[----:B------:R-:W-:-:S04]  /*1190*/  UIADD3 UR48, UP0, UR8, UR48, URZ ;  /* 0x0000003008307290 */ /* 0x000fc8000ff1e03f */
[----:B------:R-:W-:Y:S01]  /*11a0*/  ULEA.HI.X.SX32 UR49, UR8, UR49, 0x1, UP0 ;  /* 0x0000003108317291 */ /* 0x000fe200080f0e3f */
[----:B----4-:R-:W-:Y:S11]  /*11b0*/  @P0 BRA `(.L_x_45) ;  /* 0x0000000000280947 */ /* 0x010ff60003800000 */
        /* <DEDUP_REMOVED lines=10> */
.L_x_45:
[----:B------:R-:W-:Y:S05]  /*1260*/  @P0 BRA `(.L_x_46) ;  /* 0x00000000000c0947 */ /* 0x000fea0003800000 */
[----:B------:R0:W-:Y:S01]  /*1270*/  UTMACMDFLUSH ;  /* 0x00000000000079b7 */ /* 0x0001e20000000000 */
[----:B------:R-:W-:Y:S05]  /*1280*/  @P0 BRA `(.L_x_46) ;  /* 0x0000000000040947 */ /* 0x000fea0003800000 */
[----:B------:R-:W-:-:S04]  /*1290*/  DEPBAR.LE SB0, 0x0 ;  /* 0x000080000000791a */ /* 0x000fc80000000000 */
.L_x_46:
[----:B------:R1:W-:Y:S01]  /*12a0*/  STL [R1+0x4], RZ ;  /* 0x000004ff01007387 */ /* 0x0003e20000100800 */
[----:B------:R-:W-:Y:S05]  /*12b0*/  WARPSYNC.ALL ;  /* 0x0000000000007948 */ /* 0x000fea0003800000 */
[----:B------:R1:W-:Y:S01]  /*12c0*/  STL [R1+0x8], RZ ;  /* 0x000008ff01007387 */ /* 0x0003e20000100800 */
[----:B-----5:R-:W-:Y:S01]  /*12d0*/  VOTEU.ALL UP0, P1 ;  /* 0x00000000003f7886 */ /* 0x020fe20000800000 */
[----:B------:R-:W-:Y:S01]  /*12e0*/  UMOV UR8, 0x1 ;  /* 0x0000000100087882 */ /* 0x000fe20000000000 */
[----:B------:R-:W-:Y:S01]  /*12f0*/  VOTEU.ALL UP1, P1 ;  /* 0x00000000003f7886 */ /* 0x000fe20000820000 */
[----:B------:R1:W-:Y:S01]  /*1300*/  STL [R1+0xc], RZ ;  /* 0x00000cff01007387 */ /* 0x0003e20000100800 */
[----:B------:R-:W-:Y:S01]  /*1310*/  R2UR UR53, R6 ;  /* 0x00000000063572ca */ /* 0x000fe200000e0000 */
[----:B------:R-:W-:-:S04]  /*1320*/  @!UP0 UIADD3 UR12, -UR8, 0x100000, URZ ;  /* 0x00100000080c8890 */ /* 0x000fc8000fffe13f */
[----:B------:R-:W-:Y:S02]  /*1330*/  @!UP0 USHF.L.U32 UR13, UR12, 0xb, URZ ;  /* 0x0000000b0c0d8899 */ /* 0x000fe4000800063f */
[----:B------:R-:W-:Y:S01]  /*1340*/  @!UP0 USHF.L.U32 UR12, UR12, 0x1, URZ ;  /* 0x000000010c0c8899 */ /* 0x000fe2000800063f */
[----:B------:R-:W-:Y:S01]  /*1350*/  CS2R R24, SRZ ;  /* 0x0000000000187805 */ /* 0x000fe2000001ff00 */
[----:B------:R1:W-:Y:S01]  /*1360*/  STL [R1+0x10], RZ ;  /* 0x000010ff01007387 */ /* 0x0003e20000100800 */
[----:B------:R-:W-:-:S04]  /*1370*/  @!UP0 UIADD3 UR8, -UR8, 0x100000, URZ ;  /* 0x0010000008088890 */ /* 0x000fc8000fffe13f */
[----:B------:R-:W-:Y:S02]  /*1380*/  @!UP0 USHF.L.U32 UR9, UR8, 0xb, URZ ;  /* 0x0000000b08098899 */ /* 0x000fe4000800063f */
[----:B------:R-:W-:Y:S01]  /*1390*/  @!UP0 USHF.L.U32 UR8, UR8, 0x1, URZ ;  /* 0x0000000108088899 */ /* 0x000fe2000800063f */
[----:B------:R-:W-:Y:S01]  /*13a0*/  CS2R R26, SRZ ;  /* 0x00000000001a7805 */ /* 0x000fe2000001ff00 */
[----:B------:R-:W-:Y:S01]  /*13b0*/  VOTEU.ALL UP0, P1 ;  /* 0x00000000003f7886 */ /* 0x000fe20000800000 */
[----:B------:R1:W-:Y:S01]  /*13c0*/  STL [R1+0x14], RZ ;  /* 0x000014ff01007387 */ /* 0x0003e20000100800 */
[----:B------:R-:W-:Y:S01]  /*13d0*/  USHF.L.U32 UR54, UR50, 0x8, URZ ;  /* 0x0000000832367899 */ /* 0x000fe2000800063f */
[----:B------:R-:W-:Y:S01]  /*13e0*/  CS2R R28, SRZ ;  /* 0x00000000001c7805 */ /* 0x000fe2000001ff00 */
[----:B------:R-:W-:Y:S01]  /*13f0*/  USHF.L.U32 UR11, UR51, 0x7, URZ ;  /* 0x00000007330b7899 */ /* 0x000fe2000800063f */
[----:B------:R1:W-:Y:S01]  /*1400*/  STL [R1+0x18], RZ ;  /* 0x000018ff01007387 */ /* 0x0003e20000100800 */
[----:B------:R-:W-:-:S02]  /*1410*/  CS2R R30, SRZ ;  /* 0x00000000001e7805 */ /* 0x000fc4000001ff00 */
[----:B------:R-:W-:Y:S02]  /*1420*/  CS2R R32, SRZ ;  /* 0x0000000000207805 */ /* 0x000fe4000001ff00 */
[----:B------:R-:W-:Y:S01]  /*1430*/  CS2R R34, SRZ ;  /* 0x0000000000227805 */ /* 0x000fe2000001ff00 */
[----:B------:R1:W-:Y:S01]  /*1440*/  STL [R1+0x1c], RZ ;  /* 0x00001cff01007387 */ /* 0x0003e20000100800 */
[----:B------:R-:W-:Y:S02]  /*1450*/  CS2R R36, SRZ ;  /* 0x0000000000247805 */ /* 0x000fe4000001ff00 */
[----:B------:R-:W-:Y:S02]  /*1460*/  CS2R R38, SRZ ;  /* 0x0000000000267805 */ /* 0x000fe4000001ff00 */
[----:B------:R-:W-:Y:S01]  /*1470*/  CS2R R40, SRZ ;  /* 0x0000000000287805 */ /* 0x000fe2000001ff00 */
        /* <DEDUP_REMOVED lines=73> */
[----:B------:R-:W-:-:S03]  /*1910*/  CS2R R150, SRZ ;  /* 0x0000000000967805 */ /* 0x000fc6000001ff00 */
[----:B------:R1:W-:Y:S04]  /*1920*/  STL [R1+0x6c], RZ ;  /* 0x00006cff01007387 */ /* 0x0003e80000100800 */
        /* <DEDUP_REMOVED lines=67> */
[----:B------:R1:W-:Y:S01]  /*1d60*/  STL [R1+0x17c], RZ ;  /* 0x00017cff01007387 */ /* 0x0003e20000100800 */
[----:B------:R-:W-:Y:S06]  /*1d70*/  BAR.SYNC.DEFER_BLOCKING 0x0 ;  /* 0x0000000000007b1d */ /* 0x000fec0000010000 */
[----:B------:R1:W-:Y:S04]  /*1d80*/  STL [R1+0x180], RZ ;  /* 0x000180ff01007387 */ /* 0x0003e80000100800 */
[----:B------:R1:W-:Y:S04]  /*1d90*/  STL [R1+0x184], RZ ;  /* 0x000184ff01007387 */ /* 0x0003e80000100800 */
[----:B------:R1:W-:Y:S04]  /*1da0*/  STL [R1+0x188], RZ ;  /* 0x000188ff01007387 */ /* 0x0003e80000100800 */
[----:B------:R1:W-:Y:S04]  /*1db0*/  STL [R1+0x18c], RZ ;  /* 0x00018cff01007387 */ /* 0x0003e80000100800 */
[----:B------:R1:W-:Y:S04]  /*1dc0*/  STL [R1+0x190], RZ ;  /* 0x000190ff01007387 */ /* 0x0003e80000100800 */
[----:B------:R-:W2:Y:S02]  /*1dd0*/  FENCE.VIEW.ASYNC.S ;  /* 0x00000000000073c6 */ /* 0x000ea40000000000 */
[----:B--2---:R1:W2:Y:S02]  /*1de0*/  @!UP0 SYNCS.EXCH.64 URZ, [UR55+0x30000], UR12 ;  /* 0x0300000c373f85b2 */ /* 0x0042a40008000100 */
        /* <DEDUP_REMOVED lines=20> */
[----:B--2---:R-:W-:Y:S06]  /*1f30*/  BAR.SYNC.DEFER_BLOCKING 0x0 ;  /* 0x0000000000007b1d */ /* 0x004fec0000010000 */
[----:B------:R1:W-:Y:S04]  /*1f40*/  STL [R1+0x1e4], RZ ;  /* 0x0001e4ff01007387 */ /* 0x0003e80000100800 */
[----:B------:R1:W-:Y:S04]  /*1f50*/  STL [R1+0x1e8], RZ ;  /* 0x0001e8ff01007387 */ /* 0x0003e80000100800 */
[----:B------:R1:W-:Y:S04]  /*1f60*/  STL [R1+0x1ec], RZ ;  /* 0x0001ecff01007387 */ /* 0x0003e80000100800 */
[----:B------:R1:W-:Y:S04]  /*1f70*/  STL [R1+0x1f0], RZ ;  /* 0x0001f0ff01007387 */ /* 0x0003e80000100800 */
[----:B------:R1:W-:Y:S01]  /*1f80*/  STL [R1+0x1f4], RZ ;  /* 0x0001f4ff01007387 */ /* 0x0003e20000100800 */
[----:B------:R1:W2:Y:S03]  /*1f90*/  @!UP1 SYNCS.EXCH.64 URZ, [UR55+0x30008], UR8 ;  /* 0x03000808373f95b2 */ /* 0x0002a60008000100 */
[----:B------:R1:W-:Y:S04]  /*1fa0*/  STL [R1+0x1f8], RZ ;  /* 0x0001f8ff01007387 */ /* 0x0003e80000100800 */
[----:B------:R1:W-:Y:S01]  /*1fb0*/  STL [R1+0x1fc], RZ ;  /* 0x0001fcff01007387 */ /* 0x0003e20000100800 */
[----:B------:R-:W-:Y:S05]  /*1fc0*/  @!P2 BRA `(.L_x_47) ;  /* 0x0000001c009ca947 */ /* 0x000fea0003800000 */
[----:B------:R1:W-:Y:S01]  /*1fd0*/  STL [R1], RZ ;  /* 0x000000ff01007387 */ /* 0x0003e20000100800 */
[----:B------:R-:W-:Y:S02]  /*1fe0*/  CS2R R24, SRZ ;  /* 0x0000000000187805 */ /* 0x000fe4000001ff00 */
        /* <DEDUP_REMOVED lines=83> */
[----:B------:R-:W-:Y:S01]  /*2520*/  CS2R R150, SRZ ;  /* 0x0000000000967805 */ /* 0x000fe2000001ff00 */
[----:B------:R-:W-:Y:S01]  /*2530*/  UMOV UR52, URZ ;  /* 0x0000003f00347c82 */ /* 0x000fe20008000000 */
[----:B------:R-:W-:Y:S01]  /*2540*/  UMOV UR15, URZ ;  /* 0x0000003f000f7c82 */ /* 0x000fe20008000000 */
        /* <DEDUP_REMOVED lines=105> */
[----:B------:R1:W-:Y:S02]  /*2be0*/  STL [R1+0x1fc], RZ ;  /* 0x0001fcff01007387 */ /* 0x0003e40000100800 */
.L_x_49:
[----:B--2---:R-:W-:Y:S01]  /*2bf0*/  BAR.SYNC.DEFER_BLOCKING 0x0 ;  /* 0x0000000000007b1d */ /* 0x004fe20000010000 */
[----:B------:R-:W-:Y:S01]  /*2c00*/  ULEA UR20, UR52, UR55, 0x3 ;  /* 0x0000003734147291 */ /* 0x000fe2000f8e183f */
[----:B-1-3--:R-:W-:Y:S01]  /*2c10*/  @!P1 IMAD.MOV.U32 R2, RZ, RZ, 0x18000 ;  /* 0x00018000ff029424 */ /* 0x00afe200078e00ff */
[----:B------:R-:W-:Y:S01]  /*2c20*/  ELECT P0, URZ, PT ;  /* 0x00000000003f782f */ /* 0x000fe20003800000 */
[----:B------:R-:W-:-:S03]  /*2c30*/  ULEA UR8, UR52, UR55, 0xf ;  /* 0x0000003734087291 */ /* 0x000fc6000f8e783f */
[----:B------:R-:W-:Y:S01]  /*2c40*/  ISETP.LT.U32.AND P0, PT, R3, 0x40, P0 ;  /* 0x000000400300780c */ /* 0x000fe20000701070 */
[----:B------:R-:W-:Y:S02]  /*2c50*/  ULOP3.LUT UR12, UR53, 0x1, URZ, 0xc0, !UPT ;  /* 0x00000001350c7892 */ /* 0x000fe4000f8ec03f */
[----:B------:R-:W-:Y:S02]  /*2c60*/  UIADD3 UR18, UR8, 0x20000, URZ ;  /* 0x0002000008127890 */ /* 0x000fe4000fffe03f */
[----:B------:R-:W-:Y:S02]  /*2c70*/  ULEA UR10, UR12, UR15, 0x6 ;  /* 0x0000000f0c0a7291 */ /* 0x000fe4000f8e303f */
[----:B------:R-:W-:Y:S02]  /*2c80*/  UIADD3 UR9, UR20, 0x30000, URZ ;  /* 0x0003000014097890 */ /* 0x000fe4000fffe03f */
[----:B------:R-:W-:Y:S02]  /*2c90*/  ULEA UR8, UR12, UR18, 0xe ;  /* 0x000000120c087291 */ /* 0x000fe4000f8e703f */
[----:B------:R-:W-:-:S02]  /*2ca0*/  ULEA UR19, UR52, UR55, 0x10 ;  /* 0x0000003734137291 */ /* 0x000fc4000f8e803f */
[----:B------:R-:W-:Y:S01]  /*2cb0*/  VOTEU.ANY UP0, P0 ;  /* 0x00000000003f7886 */ /* 0x000fe20000000100 */
[----:B------:R-:W-:Y:S01]  /*2cc0*/  VOTEU.ANY UP1, P0 ;  /* 0x00000000003f7886 */ /* 0x000fe20000020100 */
[----:B------:R-:W-:Y:S01]  /*2cd0*/  ULOP3.LUT UR14, UR53, 0x3, URZ, 0xc0, !UPT ;  /* 0x00000003350e7892 */ /* 0x000fe2000f8ec03f */
[----:B------:R1:W-:Y:S02]  /*2ce0*/  @!P1 SYNCS.ARRIVE.TRANS64 RZ, [UR20+0x30000], R2 ;  /* 0x03000002ffff99a7 */ /* 0x0003e40008000014 */
[----:B------:R-:W-:Y:S01]  /*2cf0*/  @UP0 UMOV UR16, UR4 ;  /* 0x0000000400100c82 */ /* 0x000fe20008000000 */
[----:B------:R-:W-:Y:S01]  /*2d00*/  @UP0 UMOV UR17, UR5 ;  /* 0x0000000500110c82 */ /* 0x000fe20008000000 */
[----:B------:R-:W-:Y:S01]  /*2d10*/  BAR.SYNC.DEFER_BLOCKING 0x0 ;  /* 0x0000000000007b1d */ /* 0x000fe20000010000 */
[----:B------:R-:W-:Y:S02]  /*2d20*/  ULEA UR12, UR14, UR19, 0xe ;  /* 0x000000130e0c7291 */ /* 0x000fe4000f8e703f */
[----:B------:R-:W-:Y:S01]  /*2d30*/  ULEA UR14, UR14, UR54, 0x6 ;  /* 0x000000360e0e7291 */ /* 0x000fe2000f8e303f */
[----:B-1----:R-:W-:-:S02]  /*2d40*/  SHF.L.U32 R2, R0, 0x1f, RZ ;  /* 0x0000001f00027819 */ /* 0x002fc400000006ff */
[----:B------:R-:W-:Y:S01]  /*2d50*/  UMOV UR13, UR9 ;  /* 0x00000009000d7c82 */ /* 0x000fe20008000000 */
[----:B------:R1:W-:Y:S01]  /*2d60*/  @UP1 UTMALDG.2D [UR8], [UR16] ;  /* 0x00000008100015b4 */ /* 0x0003e20008008000 */
[----:B------:R2:W-:Y:S06]  /*2d70*/  MEMBAR.ALL.CTA ;  /* 0x0000000000007992 */ /* 0x0005ec0000008000 */
[----:B--2---:R-:W2:Y:S02]  /*2d80*/  FENCE.VIEW.ASYNC.S ;  /* 0x00000000000073c6 */ /* 0x004ea40000000000 */
[----:B--2---:R-:W-:Y:S06]  /*2d90*/  BAR.SYNC.DEFER_BLOCKING 0x0 ;  /* 0x0000000000007b1d */ /* 0x004fec0000010000 */
[----:B------:R1:W-:Y:S02]  /*2da0*/  UTMALDG.2D [UR12], [UR6] ;  /* 0x0000000c060075b4 */ /* 0x0003e40008008000 */
[----:B------:R-:W-:Y:S06]  /*2db0*/  BAR.SYNC.DEFER_BLOCKING 0x0 ;  /* 0x0000000000007b1d */ /* 0x000fec0000010000 */
[----:B------:R-:W2:Y:S02]  /*2dc0*/  SYNCS.PHASECHK.TRANS64.TRYWAIT P0, [UR20+0x30000], R2 ;  /* 0x03000002ff0075a7 */ /* 0x000ea40008000154 */
[----:B-12---:R-:W-:Y:S05]  /*2dd0*/  @!P0 BRA `(.L_x_48) ;  /* 0x0000002400388947 */ /* 0x006fea0003800000 */
.L_x_50:
[----:B------:R-:W-:Y:S01]  /*2de0*/  STL.64 [R1+0x268], R150 ;  /* 0x0002689601007387 */ /* 0x000fe20000100a00 */
[----:B------:R-:W-:Y:S01]  /*2df0*/  USHF.R.U32.HI UR9, URZ, 0x4, UR19 ;  /* 0x000000043f097899 */ /* 0x000fe20008011613 */
[----:B------:R-:W1:Y:S02]  /*2e00*/  LDC R2, c[0x0][0x230] ;  /* 0x00008c00ff027b82 */ /* 0x000e640000000800 */
[----:B------:R-:W-:Y:S04]  /*2e10*/  STL.64 [R1+0x260], R148 ;  /* 0x0002609401007387 */ /* 0x000fe80000100a00 */
        /* <DEDUP_REMOVED lines=11> */
[----:B------:R2:W-:Y:S04]  /*2ed0*/  STL.64 [R1+0x200], R124 ;  /* 0x0002007c01007387 */ /* 0x0005e80000100a00 */
[----:B--2---:R-:W2:Y:S04]  /*2ee0*/  LDL.LU.64 R124, [R1] ;  /* 0x00000000017c7983 */ /* 0x004ea80000300a00 */
[----:B------:R-:W2:Y:S04]  /*2ef0*/  LDL.LU.64 R126, [R1+0x8] ;  /* 0x00000800017e7983 */ /* 0x000ea80000300a00 */
        /* <DEDUP_REMOVED lines=61> */
[----:B------:R-:W2:Y:S01]  /*32d0*/  LDL.LU.64 R250, [R1+0x1f8] ;  /* 0x0001f80001fa7983 */ /* 0x000ea20000300a00 */
[----:B------:R-:W-:-:S02]  /*32e0*/  USGXT.U32 UR9, UR9, 0xe ;  /* 0x0000000e0909789a */ /* 0x000fc40008000000 */
[----:B------:R-:W-:Y:S02]  /*32f0*/  USHF.R.U32.HI UR44, URZ, 0x4, UR18 ;  /* 0x000000043f2c7899 */ /* 0x000fe40008011612 */
[----:B------:R-:W-:Y:S02]  /*3300*/  ULOP3.LUT UR46, UR9, 0x4000000, URZ, 0xfc, !UPT ;  /* 0x04000000092e7892 */ /* 0x000fe4000f8efc3f */
[----:B------:R-:W-:Y:S01]  /*3310*/  USGXT.U32 UR44, UR44, 0xe ;  /* 0x0000000e2c2c789a */ /* 0x000fe20008000000 */
[----:B------:R-:W-:Y:S01]  /*3320*/  UMOV UR47, 0x40000040 ;  /* 0x40000040002f7882 */ /* 0x000fe20000000000 */
[----:B------:R-:W-:Y:S01]  /*3330*/  UMOV UR45, 0x40000040 ;  /* 0x40000040002d7882 */ /* 0x000fe20000000000 */
[----:B------:R-:W-:Y:S02]  /*3340*/  UIADD3 UR42, UP1, UR9, 0x4000080, URZ ;  /* 0x04000080092a7890 */ /* 0x000fe4000ff3e03f */
[----:B------:R-:W-:Y:S01]  /*3350*/  UIADD3 UR40, UP0, UR44, 0x2, URZ ;  /* 0x000000022c287890 */ /* 0x000fe2000ff1e03f */
[----:B------:R-:W-:Y:S01]  /*3360*/  UMOV UR8, URZ ;  /* 0x0000003f00087c82 */ /* 0x000fe20008000000 */
[----:B------:R-:W-:-:S02]  /*3370*/  UMOV UR9, URZ ;  /* 0x0000003f00097c82 */ /* 0x000fc40008000000 */
[----:B------:R-:W-:Y:S02]  /*3380*/  UIADD3.X UR41, UR8, 0x40000040, URZ, UP0, !UPT ;  /* 0x4000004008297890 */ /* 0x000fe400087fe43f */
[----:B------:R-:W-:Y:S02]  /*3390*/  UIADD3.X UR43, UR9, 0x40000040, URZ, UP1, !UPT ;  /* 0x40000040092b7890 */ /* 0x000fe40008ffe43f */
[----:B------:R-:W-:Y:S02]  /*33a0*/  UIADD3.64 UR36, UR40, 0x2, URZ ;  /* 0x0000000228247897 */ /* 0x000fe4000fffe03f */
[----:B------:R-:W-:Y:S02]  /*33b0*/  UIADD3.64 UR38, UR42, 0x80, URZ ;  /* 0x000000802a267897 */ /* 0x000fe4000fffe03f */
[----:B------:R-:W-:Y:S02]  /*33c0*/  UIADD3.64 UR34, UR42, 0x100, URZ ;  /* 0x000001002a227897 */ /* 0x000fe4000fffe03f */
[----:B------:R-:W-:-:S02]  /*33d0*/  UIADD3.64 UR32, UR40, 0x4, URZ ;  /* 0x0000000428207897 */ /* 0x000fc4000fffe03f */
[----:B------:R-:W-:Y:S02]  /*33e0*/  UIADD3.64 UR30, UR42, 0x180, URZ ;  /* 0x000001802a1e7897 */ /* 0x000fe4000fffe03f */
[----:B------:R-:W-:Y:S02]  /*33f0*/  UIADD3.64 UR28, UR40, 0x3fe, URZ ;  /* 0x000003fe281c7897 */ /* 0x000fe4000fffe03f */
[----:B------:R-:W-:Y:S02]  /*3400*/  UIADD3.64 UR26, UR42, 0x200, URZ ;  /* 0x000002002a1a7897 */ /* 0x000fe4000fffe03f */
[----:B------:R-:W-:Y:S02]  /*3410*/  UIADD3.64 UR24, UR40, 0x400, URZ ;  /* 0x0000040028187897 */ /* 0x000fe4000fffe03f */
[----:B------:R-:W-:Y:S02]  /*3420*/  UIADD3.64 UR22, UR42, 0x280, URZ ;  /* 0x000002802a167897 */ /* 0x000fe4000fffe03f */
[----:B------:R-:W-:-:S02]  /*3430*/  UIADD3.64 UR20, UR40, 0x402, URZ ;  /* 0x0000040228147897 */ /* 0x000fc4000fffe03f */
[----:B------:R-:W-:Y:S02]  /*3440*/  UIADD3.64 UR18, UR42, 0x300, URZ ;  /* 0x000003002a127897 */ /* 0x000fe4000fffe03f */
[----:B------:R-:W-:Y:S01]  /*3450*/  UIADD3.64 UR16, UR40, 0x404, URZ ;  /* 0x0000040428107897 */ /* 0x000fe2000fffe03f */
[----:B--2---:R-:W-:-:S06]  /*3460*/  WARPGROUP.ARRIVE ;  /* 0x00000000000079c5 */ /* 0x004fcc0000000000 */
[----:B------:R-:W-:Y:S03]  /*3470*/  HGMMA.64x256x16.F32 R124, gdesc[UR44].tnspB, R124, gsb0 ;  /* 0x43e000002c7c79f0 */ /* 0x000fe6000800087c */
[----:B------:R-:W-:Y:S02]  /*3480*/  WARPGROUP.DEPBAR.LE gsb0, 0x0 ;  /* 0x00008000000079c5 */ /* 0x000fe40000010000 */
[----:B------:R-:W-:-:S15]  /*3490*/  WARPGROUP.ARRIVE ;  /* 0x00000000000079c5 */ /* 0x000fde0000000000 */
[----:B------:R-:W-:-:S08]  /*34a0*/  NOP ;  /* 0x0000000000007918 */ /* 0x000fd00000000000 */
        /* <DEDUP_REMOVED lines=26> */
[----:B------:R-:W-:Y:S04]  /*3650*/  STL.64 [R1], R124 ;  /* 0x0000007c01007387 */ /* 0x000fe80000100a00 */
        /* <DEDUP_REMOVED lines=63> */
[----:B--2---:R-:W2:Y:S04]  /*3a50*/  LDL.LU.64 R150, [R1+0x268] ;  /* 0x0002680001967983 */ /* 0x004ea80000300a00 */
        /* <DEDUP_REMOVED lines=13> */
[----:B------:R-:W-:-:S02]  /*3b30*/  UIADD3.64 UR44, UR40, 0x1fe, URZ ;  /* 0x000001fe282c7897 */ /* 0x000fc4000fffe03f */
[----:B------:R-:W-:Y:S02]  /*3b40*/  UIADD3.64 UR36, UR40, 0x202, URZ ;  /* 0x0000020228247897 */ /* 0x000fe4000fffe03f */
[----:B------:R-:W-:Y:S02]  /*3b50*/  UIADD3.64 UR32, UR40, 0x204, URZ ;  /* 0x0000020428207897 */ /* 0x000fe4000fffe03f */
[----:B------:R-:W-:Y:S02]  /*3b60*/  UIADD3.64 UR28, UR40, 0x5fe, URZ ;  /* 0x000005fe281c7897 */ /* 0x000fe4000fffe03f */
[----:B------:R-:W-:Y:S02]  /*3b70*/  UIADD3.64 UR24, UR40, 0x600, URZ ;  /* 0x0000060028187897 */ /* 0x000fe4000fffe03f */
[----:B------:R-:W-:Y:S02]  /*3b80*/  UIADD3.64 UR20, UR40, 0x602, URZ ;  /* 0x0000060228147897 */ /* 0x000fe4000fffe03f */
[----:B------:R-:W-:-:S02]  /*3b90*/  UIADD3.64 UR16, UR40, 0x604, URZ ;  /* 0x0000060428107897 */ /* 0x000fc4000fffe03f */
[----:B------:R-:W-:Y:S02]  /*3ba0*/  UIADD3 UR15, UR15, 0x80, URZ ;  /* 0x000000800f0f7890 */ /* 0x000fe4000fffe03f */
[----:B------:R-:W-:-:S04]  /*3bb0*/  UIADD3 UR52, UR52, 0x1, URZ ;  /* 0x0000000134347890 */ /* 0x000fc8000fffe03f */
[----:B-1----:R-:W-:Y:S01]  /*3bc0*/  ISETP.LE.AND P0, PT, R2, UR15, PT ;  /* 0x0000000f02007c0c */ /* 0x002fe2000bf03270 */
[----:B------:R-:W-:-:S04]  /*3bd0*/  UISETP.NE.U32.AND UP0, UPT, UR52, 0x2, UPT ;  /* 0x000000023400788c */ /* 0x000fc8000bf05070 */
[----:B------:R-:W-:Y:S02]  /*3be0*/  USEL UR8, URZ, 0x1, UP0 ;  /* 0x000000013f087887 */ /* 0x000fe40008000000 */
[----:B------:R-:W-:-:S04]  /*3bf0*/  USEL UR52, UR52, URZ, UP0 ;  /* 0x0000003f34347287 */ /* 0x000fc80008000000 */
[----:B------:R-:W-:Y:S01]  /*3c00*/  LOP3.LUT R0, R0, UR8, RZ, 0x3c, !PT ;  /* 0x0000000800007c12 */ /* 0x000fe2000f8e3cff */
[----:B--2---:R-:W-:-:S06]  /*3c10*/  WARPGROUP.ARRIVE ;  /* 0x00000000000079c5 */ /* 0x004fcc0000000000 */
[----:B------:R-:W-:Y:S01]  /*3c20*/  HGMMA.64x256x16.F32 R24, gdesc[UR44].tnspB, R24, gsb0 ;  /* 0x43e000002c1879f0 */ /* 0x000fe20008000818 */
[----:B------:R-:W-:Y:S01]  /*3c30*/  UIADD3.64 UR44, UR40, 0x200, URZ ;  /* 0x00000200282c7897 */ /* 0x000fe2000fffe03f */
[----:B------:R-:W-:Y:S01]  /*3c40*/  UMOV UR46, UR42 ;  /* 0x0000002a002e7c82 */ /* 0x000fe20008000000 */
[----:B------:R-:W-:Y:S01]  /*3c50*/  UMOV UR47, UR43 ;  /* 0x0000002b002f7c82 */ /* 0x000fe20008000000 */
[----:B------:R-:W-:Y:S02]  /*3c60*/  WARPGROUP.DEPBAR.LE gsb0, 0x0 ;  /* 0x00008000000079c5 */ /* 0x000fe40000010000 */
[----:B------:R-:W-:-:S15]  /*3c70*/  WARPGROUP.ARRIVE ;  /* 0x00000000000079c5 */ /* 0x000fde0000000000 */
[----:B------:R-:W-:-:S07]  /*3c80*/  NOP ;  /* 0x0000000000007918 */ /* 0x000fce0000000000 */
        /* <DEDUP_REMOVED lines=26> */
[----:B---3--:R-:W-:Y:S05]  /*3e30*/  @!P0 BRA `(.L_x_49) ;  /* 0xffffffec006c8947 */ /* 0x008fea000383ffff */
.L_x_47:
[----:B------:R5:W-:Y:S04]  /*3e40*/  STL [R1+0x20c], R148 ;  /* 0x00020c9401007387 */ /* 0x000be80000100800 */
[----:B------:R-:W3:Y:S01]  /*3e50*/  LDL.LU R8, [R1] ;  /* 0x0000000001087983 */ /* 0x000ee20000300800 */
[----:B--2---:R-:W-:Y:S06]  /*3e60*/  BAR.SYNC.DEFER_BLOCKING 0x0 ;  /* 0x0000000000007b1d */ /* 0x004fec0000010000 */
[----:B-----5:R-:W2:Y:S04]  /*3e70*/  LDL.LU R148, [R1+0x4] ;  /* 0x0000040001947983 */ /* 0x020ea80000300800 */
[----:B------:R5:W-:Y:S04]  /*3e80*/  STL [R1+0x208], R149 ;  /* 0x0002089501007387 */ /* 0x000be80000100800 */
[----:B-----5:R-:W5:Y:S01]  /*3e90*/  LDL.LU R149, [R1+0xc] ;  /* 0x00000c0001957983 */ /* 0x020f620000300800 */
[----:B------:R-:W4:Y:S03]  /*3ea0*/  @!P1 SYNCS.CCTL.IV [UR55+0x30000] ;  /* 0x03000000ff0099b1 */ /* 0x000f260008000037 */
[----:B------:R-:W5:Y:S04]  /*3eb0*/  LDL.LU R9, [R1+0x8] ;  /* 0x0000080001097983 */ /* 0x000f680000300800 */
[----:B------:R1:W-:Y:S01]  /*3ec0*/  STL [R1+0x204], R150 ;  /* 0x0002049601007387 */ /* 0x0003e20000100800 */
[----:B----4-:R-:W-:Y:S06]  /*3ed0*/  BAR.SYNC.DEFER_BLOCKING 0x0 ;  /* 0x0000000000007b1d */ /* 0x010fec0000010000 */
[----:B-1----:R-:W4:Y:S04]  /*3ee0*/  LDL.LU R150, [R1+0x14] ;  /* 0x0000140001967983 */ /* 0x002f280000300800 */
[----:B------:R-:W4:Y:S04]  /*3ef0*/  LDL.LU R10, [R1+0x10] ;  /* 0x00001000010a7983 */ /* 0x000f280000300800 */
[----:B------:R1:W-:Y:S01]  /*3f00*/  STL [R1+0x200], R151 ;  /* 0x0002009701007387 */ /* 0x0003e20000100800 */
[----:B------:R-:W-:-:S02]  /*3f10*/  F2FP.F16.F32.PACK_AB R24, R25, R24 ;  /* 0x000000181918723e */ /* 0x000fc400000000ff */
[----:B------:R-:W-:Y:S02]  /*3f20*/  F2FP.F16.F32.PACK_AB R56, R57, R56 ;  /* 0x000000383938723e */ /* 0x000fe400000000ff */
[----:B------:R-:W-:Y:S02]  /*3f30*/  F2FP.F16.F32.PACK_AB R88, R89, R88 ;  /* 0x000000585958723e */ /* 0x000fe400000000ff */
[----:B------:R-:W-:Y:S01]  /*3f40*/  F2FP.F16.F32.PACK_AB R120, R121, R120 ;  /* 0x000000787978723e */ /* 0x000fe200000000ff */
[----:B------:R-:W4:Y:S01]  /*3f50*/  @!P1 SYNCS.CCTL.IV [UR55+0x30008] ;  /* 0x03000800ff0099b1 */ /* 0x000f220008000037 */
[----:B-1----:R-:W4:Y:S04]  /*3f60*/  LDL.LU R151, [R1+0x1c] ;  /* 0x00001c0001977983 */ /* 0x002f280000300800 */
[----:B------:R-:W4:Y:S04]  /*3f70*/  LDL.LU R11, [R1+0x18] ;  /* 0x00001800010b7983 */ /* 0x000f280000300800 */
        /* <DEDUP_REMOVED lines=119> */
[----:B---3--:R-:W3:Y:S01]  /*46f0*/  LDL.LU R2, [R1+0x1f8] ;  /* 0x0001f80001027983 */ /* 0x008ee20000300800 */
[----:B--2---:R-:W-:-:S02]  /*4700*/  F2FP.F16.F32.PACK_AB R8, R148, R8 ;  /* 0x000000089408723e */ /* 0x004fc400000000ff */
[----:B-----5:R-:W-:Y:S01]  /*4710*/  F2FP.F16.F32.PACK_AB R9, R149, R9 ;  /* 0x000000099509723e */ /* 0x020fe200000000ff */
[----:B------:R-:W2:Y:S01]  /*4720*/  LDL.LU R148, [R1+0x20c] ;  /* 0x00020c0001947983 */ /* 0x000ea20000300800 */
[----:B----4-:R-:W-:Y:S02]  /*4730*/  F2FP.F16.F32.PACK_AB R10, R150, R10 ;  /* 0x0000000a960a723e */ /* 0x010fe400000000ff */
[----:B------:R-:W-:Y:S01]  /*4740*/  F2FP.F16.F32.PACK_AB R11, R151, R11 ;  /* 0x0000000b970b723e */ /* 0x000fe200000000ff */
[----:B------:R-:W2:Y:S04]  /*4750*/  LDL.LU R149, [R1+0x208] ;  /* 0x0002080001957983 */ /* 0x000ea80000300800 */
[----:B------:R-:W4:Y:S04]  /*4760*/  LDL.LU R150, [R1+0x204] ;  /* 0x0002040001967983 */ /* 0x000f280000300800 */
[----:B------:R-:W4:Y:S01]  /*4770*/  LDL.LU R151, [R1+0x200] ;  /* 0x0002000001977983 */ /* 0x000f220000300800 */
[----:B------:R-:W-:Y:S01]  /*4780*/  F2FP.F16.F32.PACK_AB R4, R16, R4 ;  /* 0x000000041004723e */ /* 0x000fe200000000ff */
[----:B------:R-:W-:Y:S01]  /*4790*/  ULOP3.LUT UR53, UR53, 0x3, URZ, 0xc0, !UPT ;  /* 0x0000000335357892 */ /* 0x000fe2000f8ec03f */
[----:B------:R-:W-:Y:S01]  /*47a0*/  F2FP.F16.F32.PACK_AB R6, R0, R6 ;  /* 0x000000060006723e */ /* 0x000fe200000000ff */
[----:B------:R-:W1:Y:S01]  /*47b0*/  S2R R16, SR_TID.X ;  /* 0x0000000000107919 */ /* 0x000e620000002100 */
[----:B------:R-:W-:Y:S01]  /*47c0*/  F2FP.F16.F32.PACK_AB R5, R3, R5 ;  /* 0x000000050305723e */ /* 0x000fe200000000ff */
[----:B------:R-:W-:Y:S01]  /*47d0*/  ULEA UR52, UR53, UR55, 0xe ;  /* 0x0000003735347291 */ /* 0x000fe2000f8e703f */
[----:B------:R-:W-:Y:S01]  /*47e0*/  F2FP.F16.F32.PACK_AB R152, R243, R152 ;  /* 0x00000098f398723e */ /* 0x000fe200000000ff */
[----:B------:R-:W-:Y:S01]  /*47f0*/  ULEA UR53, UR53, UR54, 0x6 ;  /* 0x0000003635357291 */ /* 0x000fe2000f8e303f */
[----:B------:R-:W-:-:S02]  /*4800*/  F2FP.F16.F32.PACK_AB R153, R242, R153 ;  /* 0x00000099f299723e */ /* 0x000fc400000000ff */
[----:B------:R-:W-:Y:S02]  /*4810*/  ELECT P0, URZ, PT ;  /* 0x00000000003f782f */ /* 0x000fe40003800000 */
[----:B------:R-:W-:Y:S01]  /*4820*/  F2FP.F16.F32.PACK_AB R154, R241, R154 ;  /* 0x0000009af19a723e */ /* 0x000fe200000000ff */
[----:B------:R-:W-:Y:S01]  /*4830*/  UMOV UR54, UR11 ;  /* 0x0000000b00367c82 */ /* 0x000fe20008000000 */
[----:B------:R-:W-:Y:S02]  /*4840*/  F2FP.F16.F32.PACK_AB R155, R240, R155 ;  /* 0x0000009bf09b723e */ /* 0x000fe400000000ff */
[----:B------:R-:W-:Y:S02]  /*4850*/  F2FP.F16.F32.PACK_AB R25, R27, R26 ;  /* 0x0000001a1b19723e */ /* 0x000fe400000000ff */
[----:B------:R-:W-:Y:S02]  /*4860*/  F2FP.F16.F32.PACK_AB R26, R29, R28 ;  /* 0x0000001c1d1a723e */ /* 0x000fe400000000ff */
[----:B------:R-:W-:-:S02]  /*4870*/  F2FP.F16.F32.PACK_AB R27, R31, R30 ;  /* 0x0000001e1f1b723e */ /* 0x000fc400000000ff */
[----:B------:R-:W-:Y:S02]  /*4880*/  F2FP.F16.F32.PACK_AB R57, R59, R58 ;  /* 0x0000003a3b39723e */ /* 0x000fe400000000ff */
[----:B------:R-:W-:Y:S02]  /*4890*/  F2FP.F16.F32.PACK_AB R58, R61, R60 ;  /* 0x0000003c3d3a723e */ /* 0x000fe400000000ff */
[----:B------:R-:W-:Y:S02]  /*48a0*/  F2FP.F16.F32.PACK_AB R59, R63, R62 ;  /* 0x0000003e3f3b723e */ /* 0x000fe400000000ff */
[----:B------:R-:W-:Y:S02]  /*48b0*/  F2FP.F16.F32.PACK_AB R89, R91, R90 ;  /* 0x0000005a5b59723e */ /* 0x000fe400000000ff */
[----:B------:R-:W-:Y:S02]  /*48c0*/  F2FP.F16.F32.PACK_AB R90, R93, R92 ;  /* 0x0000005c5d5a723e */ /* 0x000fe400000000ff */
[----:B------:R-:W-:-:S02]  /*48d0*/  F2FP.F16.F32.PACK_AB R91, R95, R94 ;  /* 0x0000005e5f5b723e */ /* 0x000fc400000000ff */
[----:B------:R-:W-:Y:S02]  /*48e0*/  F2FP.F16.F32.PACK_AB R121, R123, R122 ;  /* 0x0000007a7b79723e */ /* 0x000fe400000000ff */
[----:B------:R-:W-:Y:S01]  /*48f0*/  F2FP.F16.F32.PACK_AB R122, R125, R124 ;  /* 0x0000007c7d7a723e */ /* 0x000fe200000000ff */
[C---:B-1----:R-:W-:Y:S01]  /*4900*/  IMAD.SHL.U32 R0, R16.reuse, 0x80, RZ ;  /* 0x0000008010007824 */ /* 0x042fe200078e00ff */
[----:B------:R-:W-:Y:S01]  /*4910*/  F2FP.F16.F32.PACK_AB R168, R227, R168 ;  /* 0x000000a8e3a8723e */ /* 0x000fe200000000ff */
[----:B------:R-:W-:Y:S01]  /*4920*/  IMAD.SHL.U32 R3, R16, 0x10, RZ ;  /* 0x0000001010037824 */ /* 0x000fe200078e00ff */
[----:B------:R-:W-:Y:S02]  /*4930*/  F2FP.F16.F32.PACK_AB R123, R127, R126 ;  /* 0x0000007e7f7b723e */ /* 0x000fe400000000ff */
[----:B------:R-:W-:Y:S02]  /*4940*/  LOP3.LUT R0, R0, 0x780, RZ, 0xc0, !PT ;  /* 0x0000078000007812 */ /* 0x000fe400078ec0ff */
[----:B------:R-:W-:-:S02]  /*4950*/  F2FP.F16.F32.PACK_AB R7, R252, R7 ;  /* 0x00000007fc07723e */ /* 0x000fc400000000ff */
[----:B------:R-:W-:Y:S01]  /*4960*/  LOP3.LUT R3, R0, 0x70, R3, 0xf8, !PT ;  /* 0x0000007000037812 */ /* 0x000fe200078ef803 */
[----:B------:R-:W-:Y:S01]  /*4970*/  IMAD.SHL.U32 R0, R16, 0x40, RZ ;  /* 0x0000004010007824 */ /* 0x000fe200078e00ff */
[----:B------:R-:W-:Y:S02]  /*4980*/  F2FP.F16.F32.PACK_AB R169, R226, R169 ;  /* 0x000000a9e2a9723e */ /* 0x000fe400000000ff */
[----:B------:R-:W-:Y:S02]  /*4990*/  LOP3.LUT R3, R3, 0x10, R16, 0x78, !PT ;  /* 0x0000001003037812 */ /* 0x000fe400078e7810 */
[----:B------:R-:W-:Y:S02]  /*49a0*/  F2FP.F16.F32.PACK_AB R156, R239, R156 ;  /* 0x0000009cef9c723e */ /* 0x000fe400000000ff */
[----:B------:R-:W-:Y:S02]  /*49b0*/  LOP3.LUT R0, R3, 0x1800, R0, 0xf8, !PT ;  /* 0x0000180003007812 */ /* 0x000fe400078ef800 */
[----:B------:R-:W-:-:S02]  /*49c0*/  F2FP.F16.F32.PACK_AB R170, R225, R170 ;  /* 0x000000aae1aa723e */ /* 0x000fc400000000ff */
[----:B------:R-:W-:Y:S02]  /*49d0*/  LOP3.LUT R3, R0, 0x20, RZ, 0x3c, !PT ;  /* 0x0000002000037812 */ /* 0x000fe400078e3cff */
[----:B------:R-:W-:Y:S02]  /*49e0*/  F2FP.F16.F32.PACK_AB R157, R238, R157 ;  /* 0x0000009dee9d723e */ /* 0x000fe400000000ff */
[----:B------:R-:W-:Y:S01]  /*49f0*/  F2FP.F16.F32.PACK_AB R171, R224, R171 ;  /* 0x000000abe0ab723e */ /* 0x000fe200000000ff */
[----:B------:R-:W-:Y:S01]  /*4a00*/  VIADD R3, R3, UR55 ;  /* 0x0000003703037c36 */ /* 0x000fe20008000000 */
        /* <DEDUP_REMOVED lines=91> */
[----:B---3--:R-:W-:Y:S01]  /*4fc0*/  F2FP.F16.F32.PACK_AB R199, R17, R2 ;  /* 0x0000000211c7723e */ /* 0x008fe200000000ff */
[----:B------:R-:W-:-:S05]  /*4fd0*/  VIADD R2, R0, UR55 ;  /* 0x0000003700027c36 */ /* 0x000fca0008000000 */
[----:B------:R1:W-:Y:S01]  /*4fe0*/  STSM.16.M88.4 [R2], R8 ;  /* 0x0000000802007844 */ /* 0x0003e20000000200 */
[----:B--2---:R-:W-:-:S03]  /*4ff0*/  F2FP.F16.F32.PACK_AB R146, R149, R148 ;  /* 0x000000949592723e */ /* 0x004fc600000000ff */
[----:B------:R-:W-:Y:S04]  /*5000*/  STSM.16.M88.4 [R2+0x4000], R152 ;  /* 0x0040009802007844 */ /* 0x000fe80000000200 */
[----:B------:R-:W-:Y:S01]  /*5010*/  STSM.16.M88.4 [R2+0x8000], R168 ;  /* 0x008000a802007844 */ /* 0x000fe20000000200 */
[----:B----4-:R-:W-:-:S03]  /*5020*/  F2FP.F16.F32.PACK_AB R147, R151, R150 ;  /* 0x000000969793723e */ /* 0x010fc600000000ff */
[----:B------:R-:W-:Y:S04]  /*5030*/  STSM.16.M88.4 [R2+0xc000], R184 ;  /* 0x00c000b802007844 */ /* 0x000fe80000000200 */
[----:B------:R-:W-:Y:S01]  /*5040*/  STSM.16.M88.4 [R2+0x2000], R24 ;  /* 0x0020001802007844 */ /* 0x000fe20000000200 */
[C---:B-1----:R-:W-:Y:S02]  /*5050*/  LOP3.LUT R8, R0.reuse, 0x40, RZ, 0x3c, !PT ;  /* 0x0000004000087812 */ /* 0x042fe400078e3cff */
[----:B------:R-:W-:Y:S01]  /*5060*/  LOP3.LUT R0, R0, 0x60, RZ, 0x3c, !PT ;  /* 0x0000006000007812 */ /* 0x000fe200078e3cff */
[----:B------:R-:W-:Y:S02]  /*5070*/  STSM.16.M88.4 [R2+0x6000], R56 ;  /* 0x0060003802007844 */ /* 0x000fe40000000200 */
[----:B------:R-:W-:-:S02]  /*5080*/  VIADD R8, R8, UR55 ;  /* 0x0000003708087c36 */ /* 0x000fc40008000000 */
[----:B------:R-:W-:Y:S01]  /*5090*/  STSM.16.M88.4 [R2+0xa000], R88 ;  /* 0x00a0005802007844 */ /* 0x000fe20000000200 */
[----:B------:R-:W-:-:S03]  /*50a0*/  VIADD R0, R0, UR55 ;  /* 0x0000003700007c36 */ /* 0x000fc60008000000 */
[----:B------:R-:W-:Y:S04]  /*50b0*/  STSM.16.M88.4 [R2+0xe000], R120 ;  /* 0x00e0007802007844 */ /* 0x000fe80000000200 */
[----:B------:R-:W-:Y:S04]  /*50c0*/  STSM.16.M88.4 [R3], R4 ;  /* 0x0000000403007844 */ /* 0x000fe80000000200 */
[----:B------:R-:W-:Y:S04]  /*50d0*/  STSM.16.M88.4 [R3+0x4000], R156 ;  /* 0x0040009c03007844 */ /* 0x000fe80000000200 */
[----:B------:R-:W-:Y:S04]  /*50e0*/  STSM.16.M88.4 [R3+0x8000], R172 ;  /* 0x008000ac03007844 */ /* 0x000fe80000000200 */
[----:B------:R-:W-:Y:S04]  /*50f0*/  STSM.16.M88.4 [R3+0xc000], R188 ;  /* 0x00c000bc03007844 */ /* 0x000fe80000000200 */
[----:B------:R-:W-:Y:S04]  /*5100*/  STSM.16.M88.4 [R3+0x2000], R32 ;  /* 0x0020002003007844 */ /* 0x000fe80000000200 */
[----:B------:R-:W-:Y:S04]  /*5110*/  STSM.16.M88.4 [R3+0x6000], R64 ;  /* 0x0060004003007844 */ /* 0x000fe80000000200 */
[----:B------:R-:W-:Y:S04]  /*5120*/  STSM.16.M88.4 [R3+0xa000], R96 ;  /* 0x00a0006003007844 */ /* 0x000fe80000000200 */
        /* <DEDUP_REMOVED lines=16> */
[----:B------:R-:W-:Y:S01]  /*5230*/  STSM.16.M88.4 [R0+0xe000], R144 ;  /* 0x00e0009000007844 */ /* 0x000fe20000000200 */
[----:B------:R1:W-:Y:S06]  /*5240*/  MEMBAR.ALL.CTA ;  /* 0x0000000000007992 */ /* 0x0003ec0000008000 */
[----:B-1----:R-:W1:Y:S02]  /*5250*/  FENCE.VIEW.ASYNC.S ;  /* 0x00000000000073c6 */ /* 0x002e640000000000 */
[----:B-1----:R-:W-:Y:S06]  /*5260*/  BAR.SYNC.DEFER_BLOCKING 0x0 ;  /* 0x0000000000007b1d */ /* 0x002fec0000010000 */
[----:B------:R1:W-:Y:S01]  /*5270*/  UTMASTG.2D [UR52], [UR48] ;  /* 0x00000034300073b5 */ /* 0x0003e20008008000 */
[----:B------:R0:W-:Y:S01]  /*5280*/  UTMACMDFLUSH ;  /* 0x00000000000079b7 */ /* 0x0001e20000000000 */
[----:B------:R-:W-:-:S04]  /*5290*/  DEPBAR.LE SB0, 0x0 ;  /* 0x000080000000791a */ /* 0x000fc80000000000 */
[----:B------:R-:W-:Y:S06]  /*52a0*/  BAR.SYNC.DEFER_BLOCKING 0x0 ;  /* 0x0000000000007b1d */ /* 0x000fec0000010000 */
[----:B-1----:R-:W-:Y:S05]  /*52b0*/  EXIT ;  /* 0x000000000000794d */ /* 0x002fea0003800000 */
.L_x_48:
[----:B------:R-:W1:Y:S02]  /*52c0*/  SYNCS.PHASECHK.TRANS64.TRYWAIT P0, [UR20+0x30000], R2 ;  /* 0x03000002ff0075a7 */ /* 0x000e640008000154 */
[----:B-1----:R-:W-:Y:S05]  /*52d0*/  @!P0 BRA `(.L_x_48) ;  /* 0xfffffffc00f88947 */ /* 0x002fea000383ffff */
[----:B------:R-:W-:Y:S05]  /*52e0*/  BRA `(.L_x_50) ;  /* 0xffffffd800bc7947 */ /* 0x000fea000383ffff */
.L_x_51:
[----:B------:R-:W-:-:S00]  /*52f0*/  BRA `(.L_x_51) ;  /* 0xfffffffc00fc7947 */ /* 0x000fc0000383ffff */
[----:B------:R-:W-:-:S00]  /*5300*/  NOP ;  /* 0x0000000000007918 */ /* 0x000fc00000000000 */
[----:B------:R-:W-:-:S00]  /*5310*/  NOP ;  /* 0x0000000000007918 */ /* 0x000fc00000000000 */
[----:B------:R-:W-:-:S00]  /*5320*/  NOP ;  /* 0x0000000000007918 */ /* 0x000fc00000000000 */
[----:B------:R-:W-:-:S00]  /*5330*/  NOP ;  /* 0x0000000000007918 */ /* 0x000fc00000000000 */
[----:B------:R-:W-:-:S00]  /*5340*/  NOP ;  /* 0x0000000000007918 */ /* 0x000fc00000000000 */
[----:B------:R-:W-:-:S00]  /*5350*/  NOP ;  /* 0x0000000000007918 */ /* 0x000fc00000000000 */
[----:B------:R-:W-:-:S00]  /*5360*/  NOP ;  /* 0x0000000000007918 */ /* 0x000fc00000000000 */
[----:B------:R-:W-:-:S00]  /*5370*/  NOP ;  /* 0x0000000000007918 */ /* 0x000fc00000000000 */
.L_x_52:


//--------------------- .nv.shared.gluon_wgmma    --------------------------
	.section	.nv.shared.gluon_wgmma,"aw",@nobits
	.sectionflags	@""
	.align	16
	.zero		1024


//--------------------- .nv.shared.reserved.0     --------------------------
	.section	.nv.shared.reserved.0,"aw",@nobits
	.weak		__nv_reservedSMEM_offset_0_alias
	.size		__nv_reservedSMEM_offset_0_alias, 0, 0
	.other		__nv_reservedSMEM_offset_0_alias,@"STO_CUDA_RESERVED_SHARED STV_DEFAULT"
__nv_reservedSMEM_offset_0_alias:
	.zero		0


//--------------------- .nv.constant0.gluon_wgmma --------------------------
	.section	.nv.constant0.gluon_wgmma,"a",@progbits
	.sectionflags	@""
	.align	4
.nv.constant0.gluon_wgmma:
	.zero		608


//--------------------- SYMBOLS --------------------------

	.type		.nv.reservedSmem.offset0,@object
	.size		.nv.reservedSmem.offset0,0x4
